	.target	sm_90a

	.elftype	@"ET_EXEC"


//--------------------- .note.nv.tkinfo           --------------------------
	.section	.note.nv.tkinfo,"",@"SHT_NOTE"
	.sectionflags	@"SHF_NOTE_NV_TKINFO"
	.tkinfo
        /*0018*/ 	.word	0x00000002
        /*0030*/ 	.string	""
        /*0030*/ 	.string	"ptxas"
        /*0030*/ 	.string	"Cuda compilation tools, release 13.0, V13.0.88"
        /*0030*/ 	.string	"Build cuda_13.0.r13.0/compiler.36424714_0"
        /*0030*/ 	.string	"-arch sm_90a -m 64 "



//--------------------- .note.nv.cuinfo           --------------------------
	.section	.note.nv.cuinfo,"",@"SHT_NOTE"
	.sectionflags	@"SHF_NOTE_NV_CUINFO"
        /*0018*/ 	.short	0x0002
        /*001a*/ 	.short	0x005a
        /*001c*/ 	.short	0x0082
	.zero		2


//--------------------- .nv.info                  --------------------------
	.section	.nv.info,"",@"SHT_CUDA_INFO"
	.align	4


	//----- nvinfo : EIATTR_REGCOUNT
	.align		4
        /*0000*/ 	.byte	0x04, 0x2f
        /*0002*/ 	.short	(.L_15 - .L_14)
	.align		4
.L_14:
        /*0004*/ 	.word	index@(_ZN7cutlass13device_kernelINS_4gemm6kernel13GemmUniversalIN4cute5tupleIJiiiiEEENS1_10collective13CollectiveMmaINS1_34MainloopSm90TmaGmmaWarpSpecializedILi9ENS5_IJNS4_1CILi1EEESB_SB_EEENS1_35KernelTmaWarpSpecializedCooperativeEEENS5_IJNSA_ILi128EEENSA_ILi64EEESG_EEENS_6half_tENS5_IJSB_llEEESI_NS5_IJlSB_lEEENS4_8TiledMMAINS4_8MMA_AtomIJNS4_4SM904GMMA25MMA_64x64x16_F32F16F16_SSILNSO_5MajorE1ELSQ_0ELNSO_7ScaleInE1ELSR_1EEEEEENS4_6LayoutINS5_IJNSA_ILi2EEESB_SB_EEENS5_IJSB_NSA_ILi0EEESX_EEEEENS5_IJNS4_10UnderscoreES10_S10_EEEEENS4_13SM90_TMA_LOADENS4_14ComposedLayoutINS4_7SwizzleILi3ELi4ELi3EEENS4_18smem_ptr_flag_bitsILi16EEENSU_INS5_IJSG_NSA_ILi8EEEEEENS5_IJSB_SG_EEEEEEEvNS4_8identityES13_NS14_IS16_S18_NSU_INS5_IJS19_SG_EEENS5_IJSG_SB_EEEEEEEvS1E_EENS_8epilogue10collective6detail29Sm90TmaWarpSpecializedAdapterINS1L_15DefaultEpilogueISI_SK_SK_NS1K_6thread17LinearCombinationISI_Li1EffLNS1P_9ScaleType4KindE0ELNS_15FloatRoundStyleE2ESI_EENS1_15EpilogueDefaultEEEEEvvEEEEvNT_6ParamsE)
        /*0008*/ 	.word	0x000000a8


	//----- nvinfo : EIATTR_FRAME_SIZE
	.align		4
.L_15:
        /*000c*/ 	.byte	0x04, 0x11
        /*000e*/ 	.short	(.L_17 - .L_16)
	.align		4
.L_16:
        /*0010*/ 	.word	index@(_ZN7cutlass13device_kernelINS_4gemm6kernel13GemmUniversalIN4cute5tupleIJiiiiEEENS1_10collective13CollectiveMmaINS1_34MainloopSm90TmaGmmaWarpSpecializedILi9ENS5_IJNS4_1CILi1EEESB_SB_EEENS1_35KernelTmaWarpSpecializedCooperativeEEENS5_IJNSA_ILi128EEENSA_ILi64EEESG_EEENS_6half_tENS5_IJSB_llEEESI_NS5_IJlSB_lEEENS4_8TiledMMAINS4_8MMA_AtomIJNS4_4SM904GMMA25MMA_64x64x16_F32F16F16_SSILNSO_5MajorE1ELSQ_0ELNSO_7ScaleInE1ELSR_1EEEEEENS4_6LayoutINS5_IJNSA_ILi2EEESB_SB_EEENS5_IJSB_NSA_ILi0EEESX_EEEEENS5_IJNS4_10UnderscoreES10_S10_EEEEENS4_13SM90_TMA_LOADENS4_14ComposedLayoutINS4_7SwizzleILi3ELi4ELi3EEENS4_18smem_ptr_flag_bitsILi16EEENSU_INS5_IJSG_NSA_ILi8EEEEEENS5_IJSB_SG_EEEEEEEvNS4_8identityES13_NS14_IS16_S18_NSU_INS5_IJS19_SG_EEENS5_IJSG_SB_EEEEEEEvS1E_EENS_8epilogue10collective6detail29Sm90TmaWarpSpecializedAdapterINS1L_15DefaultEpilogueISI_SK_SK_NS1K_6thread17LinearCombinationISI_Li1EffLNS1P_9ScaleType4KindE0ELNS_15FloatRoundStyleE2ESI_EENS1_15EpilogueDefaultEEEEEvvEEEEvNT_6ParamsE)
        /*0014*/ 	.word	0x00000000


	//----- nvinfo : EIATTR_MIN_STACK_SIZE
	.align		4
.L_17:
        /*0018*/ 	.byte	0x04, 0x12
        /*001a*/ 	.short	(.L_19 - .L_18)
	.align		4
.L_18:
        /*001c*/ 	.word	index@(_ZN7cutlass13device_kernelINS_4gemm6kernel13GemmUniversalIN4cute5tupleIJiiiiEEENS1_10collective13CollectiveMmaINS1_34MainloopSm90TmaGmmaWarpSpecializedILi9ENS5_IJNS4_1CILi1EEESB_SB_EEENS1_35KernelTmaWarpSpecializedCooperativeEEENS5_IJNSA_ILi128EEENSA_ILi64EEESG_EEENS_6half_tENS5_IJSB_llEEESI_NS5_IJlSB_lEEENS4_8TiledMMAINS4_8MMA_AtomIJNS4_4SM904GMMA25MMA_64x64x16_F32F16F16_SSILNSO_5MajorE1ELSQ_0ELNSO_7ScaleInE1ELSR_1EEEEEENS4_6LayoutINS5_IJNSA_ILi2EEESB_SB_EEENS5_IJSB_NSA_ILi0EEESX_EEEEENS5_IJNS4_10UnderscoreES10_S10_EEEEENS4_13SM90_TMA_LOADENS4_14ComposedLayoutINS4_7SwizzleILi3ELi4ELi3EEENS4_18smem_ptr_flag_bitsILi16EEENSU_INS5_IJSG_NSA_ILi8EEEEEENS5_IJSB_SG_EEEEEEEvNS4_8identityES13_NS14_IS16_S18_NSU_INS5_IJS19_SG_EEENS5_IJSG_SB_EEEEEEEvS1E_EENS_8epilogue10collective6detail29Sm90TmaWarpSpecializedAdapterINS1L_15DefaultEpilogueISI_SK_SK_NS1K_6thread17LinearCombinationISI_Li1EffLNS1P_9ScaleType4KindE0ELNS_15FloatRoundStyleE2ESI_EENS1_15EpilogueDefaultEEEEEvvEEEEvNT_6ParamsE)
        /*0020*/ 	.word	0x00000000
.L_19:


//--------------------- .nv.compat                --------------------------
	.section	.nv.compat,"",@"SHT_CUDA_COMPAT_INFO"
	.align	4
        /*0000*/ 	.byte	0x02, 0x09, 0x01, 0x00, 0x02, 0x02, 0x04, 0x00, 0x02, 0x05, 0x05, 0x00, 0x03, 0x07, 0x01, 0x01
        /*0010*/ 	.byte	0x02, 0x03, 0x01, 0x00, 0x02, 0x06, 0x01, 0x00, 0x04, 0x0b, 0x08, 0x00, 0x00, 0x00, 0x00, 0x00
        /*0020*/ 	.byte	0x00, 0x00, 0x00, 0x00


//--------------------- .nv.info._ZN7cutlass13device_kernelINS_4gemm6kernel13GemmUniversalIN4cute5tupleIJiiiiEEENS1_10collective13CollectiveMmaINS1_34MainloopSm90TmaGmmaWarpSpecializedILi9ENS5_IJNS4_1CILi1EEESB_SB_EEENS1_35KernelTmaWarpSpecializedCooperativeEEENS5_IJNSA_ILi128EEENSA_ILi64EEESG_EEENS_6half_tENS5_IJSB_llEEESI_NS5_IJlSB_lEEENS4_8TiledMMAINS4_8MMA_AtomIJNS4_4SM904GMMA25MMA_64x64x16_F32F16F16_SSILNSO_5MajorE1ELSQ_0ELNSO_7ScaleInE1ELSR_1EEEEEENS4_6LayoutINS5_IJNSA_ILi2EEESB_SB_EEENS5_IJSB_NSA_ILi0EEESX_EEEEENS5_IJNS4_10UnderscoreES10_S10_EEEEENS4_13SM90_TMA_LOADENS4_14ComposedLayoutINS4_7SwizzleILi3ELi4ELi3EEENS4_18smem_ptr_flag_bitsILi16EEENSU_INS5_IJSG_NSA_ILi8EEEEEENS5_IJSB_SG_EEEEEEEvNS4_8identityES13_NS14_IS16_S18_NSU_INS5_IJS19_SG_EEENS5_IJSG_SB_EEEEEEEvS1E_EENS_8epilogue10collective6detail29Sm90TmaWarpSpecializedAdapterINS1L_15DefaultEpilogueISI_SK_SK_NS1K_6thread17LinearCombinationISI_Li1EffLNS1P_9ScaleType4KindE0ELNS_15FloatRoundStyleE2ESI_EENS1_15EpilogueDefaultEEEEEvvEEEEvNT_6ParamsE --------------------------
	.section	.nv.info._ZN7cutlass13device_kernelINS_4gemm6kernel13GemmUniversalIN4cute5tupleIJiiiiEEENS1_10collective13CollectiveMmaINS1_34MainloopSm90TmaGmmaWarpSpecializedILi9ENS5_IJNS4_1CILi1EEESB_SB_EEENS1_35KernelTmaWarpSpecializedCooperativeEEENS5_IJNSA_ILi128EEENSA_ILi64EEESG_EEENS_6half_tENS5_IJSB_llEEESI_NS5_IJlSB_lEEENS4_8TiledMMAINS4_8MMA_AtomIJNS4_4SM904GMMA25MMA_64x64x16_F32F16F16_SSILNSO_5MajorE1ELSQ_0ELNSO_7ScaleInE1ELSR_1EEEEEENS4_6LayoutINS5_IJNSA_ILi2EEESB_SB_EEENS5_IJSB_NSA_ILi0EEESX_EEEEENS5_IJNS4_10UnderscoreES10_S10_EEEEENS4_13SM90_TMA_LOADENS4_14ComposedLayoutINS4_7SwizzleILi3ELi4ELi3EEENS4_18smem_ptr_flag_bitsILi16EEENSU_INS5_IJSG_NSA_ILi8EEEEEENS5_IJSB_SG_EEEEEEEvNS4_8identityES13_NS14_IS16_S18_NSU_INS5_IJS19_SG_EEENS5_IJSG_SB_EEEEEEEvS1E_EENS_8epilogue10collective6detail29Sm90TmaWarpSpecializedAdapterINS1L_15DefaultEpilogueISI_SK_SK_NS1K_6thread17LinearCombinationISI_Li1EffLNS1P_9ScaleType4KindE0ELNS_15FloatRoundStyleE2ESI_EENS1_15EpilogueDefaultEEEEEvvEEEEvNT_6ParamsE,"",@"SHT_CUDA_INFO"
	.sectionflags	@""
	.align	4


	//----- nvinfo : EIATTR_CUDA_API_VERSION
	.align		4
        /*0000*/ 	.byte	0x04, 0x37
        /*0002*/ 	.short	(.L_21 - .L_20)
.L_20:
        /*0004*/ 	.word	0x00000082


	//----- nvinfo : EIATTR_KPARAM_INFO
	.align		4
.L_21:
        /*0008*/ 	.byte	0x04, 0x17
        /*000a*/ 	.short	(.L_23 - .L_22)
.L_22:
        /*000c*/ 	.word	0x00000000
        /*0010*/ 	.short	0x0000
        /*0012*/ 	.short	0x0070
        /*0014*/ 	.byte	0x00, 0xf0, 0x01, 0x10


	//----- nvinfo : EIATTR_SPARSE_MMA_MASK
	.align		4
.L_23:
        /*0018*/ 	.byte	0x03, 0x50
        /*001a*/ 	.short	0x0000


	//----- nvinfo : EIATTR_MAXREG_COUNT
	.align		4
        /*001c*/ 	.byte	0x03, 0x1b
        /*001e*/ 	.short	0x00a8


	//----- nvinfo : EIATTR_NUM_BARRIERS
	.align		4
        /*0020*/ 	.byte	0x02, 0x4c
        /*0022*/ 	.byte	0x01
	.zero		1


	//----- nvinfo : EIATTR_EXTERNS
	.align		4
        /*0024*/ 	.byte	0x04, 0x0f
        /*0026*/ 	.short	(.L_25 - .L_24)


	//   ....[0]....
	.align		4
.L_24:
        /*0028*/ 	.word	index@(__assertfail)


	//----- nvinfo : EIATTR_MERCURY_ISA_VERSION
	.align		4
.L_25:
        /*002c*/ 	.byte	0x03, 0x5f
        /*002e*/ 	.short	0x0101


	//----- nvinfo : EIATTR_INT_WARP_WIDE_INSTR_OFFSETS
	.align		4
        /*0030*/ 	.byte	0x04, 0x31
        /*0032*/ 	.short	(.L_27 - .L_26)


	//   ....[0]....
.L_26:
        /*0034*/ 	.word	0x00000480


	//   ....[1]....
        /*0038*/ 	.word	0x000004b0


	//   ....[2]....
        /*003c*/ 	.word	0x00000590


	//----- nvinfo : EIATTR_COOP_GROUP_MASK_REGIDS
	.align		4
.L_27:
        /*0040*/ 	.byte	0x04, 0x29
        /*0042*/ 	.short	(.L_29 - .L_28)


	//   ....[0]....
.L_28:
        /*0044*/ 	.word	0xffffffff


	//   ....[1]....
        /*0048*/ 	.word	0xffffffff


	//   ....[2]....
        /*004c*/ 	.word	0xffffffff


	//   ....[3]....
        /*0050*/ 	.word	0xffffffff


	//   ....[4]....
        /*0054*/ 	.word	0xffffffff


	//----- nvinfo : EIATTR_COOP_GROUP_INSTR_OFFSETS
	.align		4
.L_29:
        /*0058*/ 	.byte	0x04, 0x28
        /*005a*/ 	.short	(.L_31 - .L_30)


	//   ....[0]....
.L_30:
        /*005c*/ 	.word	0x00000060


	//   ....[1]....
        /*0060*/ 	.word	0x00000070


	//   ....[2]....
        /*0064*/ 	.word	0x00000130


	//   ....[3]....
        /*0068*/ 	.word	0x00000390


	//   ....[4]....
        /*006c*/ 	.word	0x00001040


	//----- nvinfo : EIATTR_REG_RECONFIG
	.align		4
.L_31:
        /*0070*/ 	.byte	0x01, 0x54
	.zero		2


	//----- nvinfo : EIATTR_SYSCALL_OFFSETS
	.align		4
        /*0074*/ 	.byte	0x04, 0x46
        /*0076*/ 	.short	(.L_33 - .L_32)


	//   ....[0]....
.L_32:
        /*0078*/ 	.word	0x00001200


	//----- nvinfo : EIATTR_MBARRIER_INSTR_OFFSETS
	.align		4
.L_33:
        /*007c*/ 	.byte	0x04, 0x39
        /*007e*/ 	.short	(.L_35 - .L_34)


	//   ....[0]....
.L_34:
        /*0080*/ 	.word	0x00000250
        /*0084*/ 	.word	0x000000ff
        /*0088*/ 	.word	0x00000000
        /*008c*/ 	.short	0x0100
        /*008e*/ 	.byte	0x08
	.zero		1


	//   ....[1]....
        /*0090*/ 	.word	0x00000260
        /*0094*/ 	.word	0x000000ff
        /*0098*/ 	.word	0x00000048
        /*009c*/ 	.short	0x0100
        /*009e*/ 	.byte	0x08
	.zero		1


	//   ....[2]....
        /*00a0*/ 	.word	0x00000270
        /*00a4*/ 	.word	0x000000ff
        /*00a8*/ 	.word	0x00000008
        /*00ac*/ 	.short	0x0100
        /*00ae*/ 	.byte	0x08
	.zero		1


	//   ....[3]....
        /*00b0*/ 	.word	0x00000280
        /*00b4*/ 	.word	0x000000ff
        /*00b8*/ 	.word	0x00000050
        /*00bc*/ 	.short	0x0100
        /*00be*/ 	.byte	0x08
	.zero		1


	//   ....[4]....
        /*00c0*/ 	.word	0x00000290
        /*00c4*/ 	.word	0x000000ff
        /*00c8*/ 	.word	0x00000010
        /*00cc*/ 	.short	0x0100
        /*00ce*/ 	.byte	0x08
	.zero		1


	//   ....[5]....
        /*00d0*/ 	.word	0x000002a0
        /*00d4*/ 	.word	0x000000ff
        /*00d8*/ 	.word	0x00000058
        /*00dc*/ 	.short	0x0100
        /*00de*/ 	.byte	0x08
	.zero		1


	//   ....[6]....
        /*00e0*/ 	.word	0x000002b0
        /*00e4*/ 	.word	0x000000ff
        /*00e8*/ 	.word	0x00000018
        /*00ec*/ 	.short	0x0100
        /*00ee*/ 	.byte	0x08
	.zero		1


	//   ....[7]....
        /*00f0*/ 	.word	0x000002c0
        /*00f4*/ 	.word	0x000000ff
        /*00f8*/ 	.word	0x00000060
        /*00fc*/ 	.short	0x0100
        /*00fe*/ 	.byte	0x08
	.zero		1


	//   ....[8]....
        /*0100*/ 	.word	0x000002d0
        /*0104*/ 	.word	0x000000ff
        /*0108*/ 	.word	0x00000020
        /*010c*/ 	.short	0x0100
        /*010e*/ 	.byte	0x08
	.zero		1


	//   ....[9]....
        /*0110*/ 	.word	0x000002e0
        /*0114*/ 	.word	0x000000ff
        /*0118*/ 	.word	0x00000068
        /*011c*/ 	.short	0x0100
        /*011e*/ 	.byte	0x08
	.zero		1


	//   ....[10]....
        /*0120*/ 	.word	0x000002f0
        /*0124*/ 	.word	0x000000ff
        /*0128*/ 	.word	0x00000028
        /*012c*/ 	.short	0x0100
        /*012e*/ 	.byte	0x08
	.zero		1


	//   ....[11]....
        /*0130*/ 	.word	0x00000300
        /*0134*/ 	.word	0x000000ff
        /*0138*/ 	.word	0x00000070
        /*013c*/ 	.short	0x0100
        /*013e*/ 	.byte	0x08
	.zero		1


	//   ....[12]....
        /*0140*/ 	.word	0x00000310
        /*0144*/ 	.word	0x000000ff
        /*0148*/ 	.word	0x00000030
        /*014c*/ 	.short	0x0100
        /*014e*/ 	.byte	0x08
	.zero		1


	//   ....[13]....
        /*0150*/ 	.word	0x00000320
        /*0154*/ 	.word	0x000000ff
        /*0158*/ 	.word	0x00000078
        /*015c*/ 	.short	0x0100
        /*015e*/ 	.byte	0x08
	.zero		1


	//   ....[14]....
        /*0160*/ 	.word	0x00000330
        /*0164*/ 	.word	0x000000ff
        /*0168*/ 	.word	0x00000038
        /*016c*/ 	.short	0x0100
        /*016e*/ 	.byte	0x08
	.zero		1


	//   ....[15]....
        /*0170*/ 	.word	0x00000340
        /*0174*/ 	.word	0x000000ff
        /*0178*/ 	.word	0x00000080
        /*017c*/ 	.short	0x0100
        /*017e*/ 	.byte	0x08
	.zero		1


	//   ....[16]....
        /*0180*/ 	.word	0x00000350
        /*0184*/ 	.word	0x000000ff
        /*0188*/ 	.word	0x00000040
        /*018c*/ 	.short	0x0100
        /*018e*/ 	.byte	0x08
	.zero		1


	//   ....[17]....
        /*0190*/ 	.word	0x00000360
        /*0194*/ 	.word	0x000000ff
        /*0198*/ 	.word	0x00000088
        /*019c*/ 	.short	0x0100
        /*019e*/ 	.byte	0x08
	.zero		1


	//   ....[18]....
        /*01a0*/ 	.word	0x00000600
        /*01a4*/ 	.word	0x000000ff
        /*01a8*/ 	.word	0x000000a0
        /*01ac*/ 	.short	0x0100
        /*01ae*/ 	.byte	0x06
	.zero		1


	//   ....[19]....
        /*01b0*/ 	.word	0x00000660
        /*01b4*/ 	.word	0x000000ff
        /*01b8*/ 	.word	0x000000a8
        /*01bc*/ 	.short	0x0100
        /*01be*/ 	.byte	0x06
	.zero		1


	//   ....[20]....
        /*01c0*/ 	.word	0x00001280
        /*01c4*/ 	.word	0x00000003
        /*01c8*/ 	.word	0x00000000
        /*01cc*/ 	.short	0x010a
        /*01ce*/ 	.byte	0x3f
	.zero		1


	//   ....[21]....
        /*01d0*/ 	.word	0x000012c0
        /*01d4*/ 	.word	0x00000003
        /*01d8*/ 	.word	0x00000000
        /*01dc*/ 	.short	0x010a
        /*01de*/ 	.byte	0x3f
	.zero		1


	//   ....[22]....
        /*01e0*/ 	.word	0x00001650
        /*01e4*/ 	.word	0x000000ff
        /*01e8*/ 	.word	0x00000000
        /*01ec*/ 	.short	0x010a
        /*01ee*/ 	.byte	0x07
	.zero		1


	//   ....[23]....
        /*01f0*/ 	.word	0x00001690
        /*01f4*/ 	.word	0x000000ff
        /*01f8*/ 	.word	0x00000000
        /*01fc*/ 	.short	0x010a
        /*01fe*/ 	.byte	0x07
	.zero		1


	//   ....[24]....
        /*0200*/ 	.word	0x000018f0
        /*0204*/ 	.word	0x000000ff
        /*0208*/ 	.word	0x00000000
        /*020c*/ 	.short	0x0101
        /*020e*/ 	.byte	0x07
	.zero		1


	//   ....[25]....
        /*0210*/ 	.word	0x00001af0
        /*0214*/ 	.word	0x000000ff
        /*0218*/ 	.word	0x00000000
        /*021c*/ 	.short	0x0101
        /*021e*/ 	.byte	0x06
	.zero		1


	//   ....[26]....
        /*0220*/ 	.word	0x000050a0
        /*0224*/ 	.word	0x0000000e
        /*0228*/ 	.word	0x00000048
        /*022c*/ 	.short	0x010a
        /*022e*/ 	.byte	0x3f
	.zero		1


	//   ....[27]....
        /*0230*/ 	.word	0x00005480
        /*0234*/ 	.word	0x00000006
        /*0238*/ 	.word	0x000000a8
        /*023c*/ 	.short	0x0101
        /*023e*/ 	.byte	0x3f
	.zero		1


	//   ....[28]....
        /*0240*/ 	.word	0x00005bb0
        /*0244*/ 	.word	0x00000007
        /*0248*/ 	.word	0x00000000
        /*024c*/ 	.short	0x010a
        /*024e*/ 	.byte	0x3f
	.zero		1


	//   ....[29]....
        /*0250*/ 	.word	0x00005c30
        /*0254*/ 	.word	0x00000009
        /*0258*/ 	.word	0x00000000
        /*025c*/ 	.short	0x010a
        /*025e*/ 	.byte	0x3f
	.zero		1


	//   ....[30]....
        /*0260*/ 	.word	0x00005cc0
        /*0264*/ 	.word	0x00000006
        /*0268*/ 	.word	0x00000000
        /*026c*/ 	.short	0x010a
        /*026e*/ 	.byte	0x3f
	.zero		1


	//   ....[31]....
        /*0270*/ 	.word	0x00005d50
        /*0274*/ 	.word	0x00000009
        /*0278*/ 	.word	0x00000000
        /*027c*/ 	.short	0x010a
        /*027e*/ 	.byte	0x3f
	.zero		1


	//   ....[32]....
        /*0280*/ 	.word	0x00005de0
        /*0284*/ 	.word	0x00000006
        /*0288*/ 	.word	0x00000000
        /*028c*/ 	.short	0x010a
        /*028e*/ 	.byte	0x3f
	.zero		1


	//   ....[33]....
        /*0290*/ 	.word	0x00005e70
        /*0294*/ 	.word	0x00000009
        /*0298*/ 	.word	0x00000000
        /*029c*/ 	.short	0x010a
        /*029e*/ 	.byte	0x3f
	.zero		1


	//   ....[34]....
        /*02a0*/ 	.word	0x00005f00
        /*02a4*/ 	.word	0x00000006
        /*02a8*/ 	.word	0x00000000
        /*02ac*/ 	.short	0x010a
        /*02ae*/ 	.byte	0x3f
	.zero		1


	//   ....[35]....
        /*02b0*/ 	.word	0x00005f90
        /*02b4*/ 	.word	0x00000009
        /*02b8*/ 	.word	0x00000000
        /*02bc*/ 	.short	0x010a
        /*02be*/ 	.byte	0x3f
	.zero		1


	//   ....[36]....
        /*02c0*/ 	.word	0x00006020
        /*02c4*/ 	.word	0x00000003
        /*02c8*/ 	.word	0x00000000
        /*02cc*/ 	.short	0x010a
        /*02ce*/ 	.byte	0x3f
	.zero		1


	//   ....[37]....
        /*02d0*/ 	.word	0x00006080
        /*02d4*/ 	.word	0x00000003
        /*02d8*/ 	.word	0x00000000
        /*02dc*/ 	.short	0x010a
        /*02de*/ 	.byte	0x3f
	.zero		1


	//   ....[38]....
        /*02e0*/ 	.word	0x000060e0
        /*02e4*/ 	.word	0x00000004
        /*02e8*/ 	.word	0x00000000
        /*02ec*/ 	.short	0x010a
        /*02ee*/ 	.byte	0x3f
	.zero		1


	//   ....[39]....
        /*02f0*/ 	.word	0x000061b0
        /*02f4*/ 	.word	0x0000000e
        /*02f8*/ 	.word	0x00000048
        /*02fc*/ 	.short	0x010a
        /*02fe*/ 	.byte	0x3f
	.zero		1


	//   ....[40]....
        /*0300*/ 	.word	0x00006280
        /*0304*/ 	.word	0x00000007
        /*0308*/ 	.word	0x00000000
        /*030c*/ 	.short	0x010a
        /*030e*/ 	.byte	0x3f
	.zero		1


	//   ....[41]....
        /*0310*/ 	.word	0x000062d0
        /*0314*/ 	.word	0x00000009
        /*0318*/ 	.word	0x00000000
        /*031c*/ 	.short	0x010a
        /*031e*/ 	.byte	0x3f
	.zero		1


	//   ....[42]....
        /*0320*/ 	.word	0x00006320
        /*0324*/ 	.word	0x00000006
        /*0328*/ 	.word	0x00000000
        /*032c*/ 	.short	0x010a
        /*032e*/ 	.byte	0x3f
	.zero		1


	//   ....[43]....
        /*0330*/ 	.word	0x00006370
        /*0334*/ 	.word	0x00000009
        /*0338*/ 	.word	0x00000000
        /*033c*/ 	.short	0x010a
        /*033e*/ 	.byte	0x3f
	.zero		1


	//   ....[44]....
        /*0340*/ 	.word	0x000063c0
        /*0344*/ 	.word	0x00000006
        /*0348*/ 	.word	0x00000000
        /*034c*/ 	.short	0x010a
        /*034e*/ 	.byte	0x3f
	.zero		1


	//   ....[45]....
        /*0350*/ 	.word	0x00006410
        /*0354*/ 	.word	0x00000009
        /*0358*/ 	.word	0x00000000
        /*035c*/ 	.short	0x010a
        /*035e*/ 	.byte	0x3f
	.zero		1


	//   ....[46]....
        /*0360*/ 	.word	0x00006460
        /*0364*/ 	.word	0x00000006
        /*0368*/ 	.word	0x00000000
        /*036c*/ 	.short	0x010a
        /*036e*/ 	.byte	0x3f
	.zero		1


	//   ....[47]....
        /*0370*/ 	.word	0x000064b0
        /*0374*/ 	.word	0x00000009
        /*0378*/ 	.word	0x00000000
        /*037c*/ 	.short	0x010a
        /*037e*/ 	.byte	0x3f
	.zero		1


	//----- nvinfo : EIATTR_NUM_MBARRIERS
	.align		4
.L_35:
        /*0380*/ 	.byte	0x03, 0x38
        /*0382*/ 	.short	0x0014


	//----- nvinfo : EIATTR_EXIT_INSTR_OFFSETS
	.align		4
        /*0384*/ 	.byte	0x04, 0x1c
        /*0386*/ 	.short	(.L_37 - .L_36)


	//   ....[0]....
.L_36:
        /*0388*/ 	.word	0x000006b0


	//   ....[1]....
        /*038c*/ 	.word	0x00000f70


	//   ....[2]....
        /*0390*/ 	.word	0x000046f0


	//   ....[3]....
        /*0394*/ 	.word	0x00004d20


	//   ....[4]....
        /*0398*/ 	.word	0x00006070


	//----- nvinfo : EIATTR_MAX_THREADS
	.align		4
.L_37:
        /*039c*/ 	.byte	0x04, 0x05
        /*039e*/ 	.short	(.L_39 - .L_38)
.L_38:
        /*03a0*/ 	.word	0x00000180
        /*03a4*/ 	.word	0x00000001
        /*03a8*/ 	.word	0x00000001


	//----- nvinfo : EIATTR_CRS_STACK_SIZE
	.align		4
.L_39:
        /*03ac*/ 	.byte	0x04, 0x1e
        /*03ae*/ 	.short	(.L_41 - .L_40)
.L_40:
        /*03b0*/ 	.word	0x00000000


	//----- nvinfo : EIATTR_CBANK_PARAM_SIZE
	.align		4
.L_41:
        /*03b4*/ 	.byte	0x03, 0x19
        /*03b6*/ 	.short	0x0470


	//----- nvinfo : EIATTR_PARAM_CBANK
	.align		4
        /*03b8*/ 	.byte	0x04, 0x0a
        /*03ba*/ 	.short	(.L_43 - .L_42)
	.align		4
.L_42:
        /*03bc*/ 	.word	index@(.nv.constant0._ZN7cutlass13device_kernelINS_4gemm6kernel13GemmUniversalIN4cute5tupleIJiiiiEEENS1_10collective13CollectiveMmaINS1_34MainloopSm90TmaGmmaWarpSpecializedILi9ENS5_IJNS4_1CILi1EEESB_SB_EEENS1_35KernelTmaWarpSpecializedCooperativeEEENS5_IJNSA_ILi128EEENSA_ILi64EEESG_EEENS_6half_tENS5_IJSB_llEEESI_NS5_IJlSB_lEEENS4_8TiledMMAINS4_8MMA_AtomIJNS4_4SM904GMMA25MMA_64x64x16_F32F16F16_SSILNSO_5MajorE1ELSQ_0ELNSO_7ScaleInE1ELSR_1EEEEEENS4_6LayoutINS5_IJNSA_ILi2EEESB_SB_EEENS5_IJSB_NSA_ILi0EEESX_EEEEENS5_IJNS4_10UnderscoreES10_S10_EEEEENS4_13SM90_TMA_LOADENS4_14ComposedLayoutINS4_7SwizzleILi3ELi4ELi3EEENS4_18smem_ptr_flag_bitsILi16EEENSU_INS5_IJSG_NSA_ILi8EEEEEENS5_IJSB_SG_EEEEEEEvNS4_8identityES13_NS14_IS16_S18_NSU_INS5_IJS19_SG_EEENS5_IJSG_SB_EEEEEEEvS1E_EENS_8epilogue10collective6detail29Sm90TmaWarpSpecializedAdapterINS1L_15DefaultEpilogueISI_SK_SK_NS1K_6thread17LinearCombinationISI_Li1EffLNS1P_9ScaleType4KindE0ELNS_15FloatRoundStyleE2ESI_EENS1_15EpilogueDefaultEEEEEvvEEEEvNT_6ParamsE)
        /*03c0*/ 	.short	0x0210
        /*03c2*/ 	.short	0x0470


	//----- nvinfo : EIATTR_SW_WAR
	.align		4
.L_43:
        /*03c4*/ 	.byte	0x04, 0x36
        /*03c6*/ 	.short	(.L_45 - .L_44)
.L_44:
        /*03c8*/ 	.word	0x00000008
.L_45:


//--------------------- .nv.callgraph             --------------------------
	.section	.nv.callgraph,"",@"SHT_CUDA_CALLGRAPH"
	.align	4
	.sectionentsize	8
	.align		4
        /*0000*/ 	.word	0x00000000
	.align		4
        /*0004*/ 	.word	0xffffffff
	.align		4
        /*0008*/ 	.word	index@(_ZN7cutlass13device_kernelINS_4gemm6kernel13GemmUniversalIN4cute5tupleIJiiiiEEENS1_10collective13CollectiveMmaINS1_34MainloopSm90TmaGmmaWarpSpecializedILi9ENS5_IJNS4_1CILi1EEESB_SB_EEENS1_35KernelTmaWarpSpecializedCooperativeEEENS5_IJNSA_ILi128EEENSA_ILi64EEESG_EEENS_6half_tENS5_IJSB_llEEESI_NS5_IJlSB_lEEENS4_8TiledMMAINS4_8MMA_AtomIJNS4_4SM904GMMA25MMA_64x64x16_F32F16F16_SSILNSO_5MajorE1ELSQ_0ELNSO_7ScaleInE1ELSR_1EEEEEENS4_6LayoutINS5_IJNSA_ILi2EEESB_SB_EEENS5_IJSB_NSA_ILi0EEESX_EEEEENS5_IJNS4_10UnderscoreES10_S10_EEEEENS4_13SM90_TMA_LOADENS4_14ComposedLayoutINS4_7SwizzleILi3ELi4ELi3EEENS4_18smem_ptr_flag_bitsILi16EEENSU_INS5_IJSG_NSA_ILi8EEEEEENS5_IJSB_SG_EEEEEEEvNS4_8identityES13_NS14_IS16_S18_NSU_INS5_IJS19_SG_EEENS5_IJSG_SB_EEEEEEEvS1E_EENS_8epilogue10collective6detail29Sm90TmaWarpSpecializedAdapterINS1L_15DefaultEpilogueISI_SK_SK_NS1K_6thread17LinearCombinationISI_Li1EffLNS1P_9ScaleType4KindE0ELNS_15FloatRoundStyleE2ESI_EENS1_15EpilogueDefaultEEEEEvvEEEEvNT_6ParamsE)
	.align		4
        /*000c*/ 	.word	index@(__assertfail)
	.align		4
        /*0010*/ 	.word	0x00000000
	.align		4
        /*0014*/ 	.word	0xfffffffe
	.align		4
        /*0018*/ 	.word	0x00000000
	.align		4
        /*001c*/ 	.word	0xfffffffd
	.align		4
        /*0020*/ 	.word	0x00000000
	.align		4
        /*0024*/ 	.word	0xfffffffc


//--------------------- .nv.constant4             --------------------------
	.section	.nv.constant4,"a",@progbits
	.align	8
	.align		8
.nv.constant4:
        /*0000*/ 	.dword	__assertfail
	.align		8
        /*0008*/ 	.dword	__unnamed_1
	.align		8
        /*0010*/ 	.dword	_ZN40_INTERNAL_2f8b9e8a_4_k_cu_3fa6f207_207924cuda3std3__45__cpo5beginE
	.align		8
        /*0018*/ 	.dword	_ZN40_INTERNAL_2f8b9e8a_4_k_cu_3fa6f207_207924cuda3std3__45__cpo3endE
	.align		8
        /*0020*/ 	.dword	_ZN40_INTERNAL_2f8b9e8a_4_k_cu_3fa6f207_207924cuda3std3__45__cpo6cbeginE
	.align		8
        /*0028*/ 	.dword	_ZN40_INTERNAL_2f8b9e8a_4_k_cu_3fa6f207_207924cuda3std3__45__cpo4cendE
	.align		8
        /*0030*/ 	.dword	_ZN40_INTERNAL_2f8b9e8a_4_k_cu_3fa6f207_207924cuda3std3__442_GLOBAL__N__2f8b9e8a_4_k_cu_3fa6f207_207926ignoreE
	.align		8
        /*0038*/ 	.dword	_ZN40_INTERNAL_2f8b9e8a_4_k_cu_3fa6f207_207924cuda3std3__419piecewise_constructE
	.align		8
        /*0040*/ 	.dword	_ZN40_INTERNAL_2f8b9e8a_4_k_cu_3fa6f207_207924cuda3std3__48in_placeE
	.align		8
        /*0048*/ 	.dword	_ZN40_INTERNAL_2f8b9e8a_4_k_cu_3fa6f207_207924cuda3std6ranges3__45__cpo4swapE
	.align		8
        /*0050*/ 	.dword	_ZN40_INTERNAL_2f8b9e8a_4_k_cu_3fa6f207_207924cuda3std6ranges3__45__cpo9iter_moveE
	.align		8
        /*0058*/ 	.dword	_ZN40_INTERNAL_2f8b9e8a_4_k_cu_3fa6f207_207924cute7productE
	.align		8
        /*0060*/ 	.dword	_ZN40_INTERNAL_2f8b9e8a_4_k_cu_3fa6f207_207924cute1_E
	.align		8
        /*0068*/ 	.dword	$str$22
	.align		8
        /*0070*/ 	.dword	$str$23


//--------------------- .text._ZN7cutlass13device_kernelINS_4gemm6kernel13GemmUniversalIN4cute5tupleIJiiiiEEENS1_10collective13CollectiveMmaINS1_34MainloopSm90TmaGmmaWarpSpecializedILi9ENS5_IJNS4_1CILi1EEESB_SB_EEENS1_35KernelTmaWarpSpecializedCooperativeEEENS5_IJNSA_ILi128EEENSA_ILi64EEESG_EEENS_6half_tENS5_IJSB_llEEESI_NS5_IJlSB_lEEENS4_8TiledMMAINS4_8MMA_AtomIJNS4_4SM904GMMA25MMA_64x64x16_F32F16F16_SSILNSO_5MajorE1ELSQ_0ELNSO_7ScaleInE1ELSR_1EEEEEENS4_6LayoutINS5_IJNSA_ILi2EEESB_SB_EEENS5_IJSB_NSA_ILi0EEESX_EEEEENS5_IJNS4_10UnderscoreES10_S10_EEEEENS4_13SM90_TMA_LOADENS4_14ComposedLayoutINS4_7SwizzleILi3ELi4ELi3EEENS4_18smem_ptr_flag_bitsILi16EEENSU_INS5_IJSG_NSA_ILi8EEEEEENS5_IJSB_SG_EEEEEEEvNS4_8identityES13_NS14_IS16_S18_NSU_INS5_IJS19_SG_EEENS5_IJSG_SB_EEEEEEEvS1E_EENS_8epilogue10collective6detail29Sm90TmaWarpSpecializedAdapterINS1L_15DefaultEpilogueISI_SK_SK_NS1K_6thread17LinearCombinationISI_Li1EffLNS1P_9ScaleType4KindE0ELNS_15FloatRoundStyleE2ESI_EENS1_15EpilogueDefaultEEEEEvvEEEEvNT_6ParamsE --------------------------
	.section	.text._ZN7cutlass13device_kernelINS_4gemm6kernel13GemmUniversalIN4cute5tupleIJiiiiEEENS1_10collective13CollectiveMmaINS1_34MainloopSm90TmaGmmaWarpSpecializedILi9ENS5_IJNS4_1CILi1EEESB_SB_EEENS1_35KernelTmaWarpSpecializedCooperativeEEENS5_IJNSA_ILi128EEENSA_ILi64EEESG_EEENS_6half_tENS5_IJSB_llEEESI_NS5_IJlSB_lEEENS4_8TiledMMAINS4_8MMA_AtomIJNS4_4SM904GMMA25MMA_64x64x16_F32F16F16_SSILNSO_5MajorE1ELSQ_0ELNSO_7ScaleInE1ELSR_1EEEEEENS4_6LayoutINS5_IJNSA_ILi2EEESB_SB_EEENS5_IJSB_NSA_ILi0EEESX_EEEEENS5_IJNS4_10UnderscoreES10_S10_EEEEENS4_13SM90_TMA_LOADENS4_14ComposedLayoutINS4_7SwizzleILi3ELi4ELi3EEENS4_18smem_ptr_flag_bitsILi16EEENSU_INS5_IJSG_NSA_ILi8EEEEEENS5_IJSB_SG_EEEEEEEvNS4_8identityES13_NS14_IS16_S18_NSU_INS5_IJS19_SG_EEENS5_IJSG_SB_EEEEEEEvS1E_EENS_8epilogue10collective6detail29Sm90TmaWarpSpecializedAdapterINS1L_15DefaultEpilogueISI_SK_SK_NS1K_6thread17LinearCombinationISI_Li1EffLNS1P_9ScaleType4KindE0ELNS_15FloatRoundStyleE2ESI_EENS1_15EpilogueDefaultEEEEEvvEEEEvNT_6ParamsE,"ax",@progbits
	.align	128
.text._ZN7cutlass13device_kernelINS_4gemm6kernel13GemmUniversalIN4cute5tupleIJiiiiEEENS1_10collective13CollectiveMmaINS1_34MainloopSm90TmaGmmaWarpSpecializedILi9ENS5_IJNS4_1CILi1EEESB_SB_EEENS1_35KernelTmaWarpSpecializedCooperativeEEENS5_IJNSA_ILi128EEENSA_ILi64EEESG_EEENS_6half_tENS5_IJSB_llEEESI_NS5_IJlSB_lEEENS4_8TiledMMAINS4_8MMA_AtomIJNS4_4SM904GMMA25MMA_64x64x16_F32F16F16_SSILNSO_5MajorE1ELSQ_0ELNSO_7ScaleInE1ELSR_1EEEEEENS4_6LayoutINS5_IJNSA_ILi2EEESB_SB_EEENS5_IJSB_NSA_ILi0EEESX_EEEEENS5_IJNS4_10UnderscoreES10_S10_EEEEENS4_13SM90_TMA_LOADENS4_14ComposedLayoutINS4_7SwizzleILi3ELi4ELi3EEENS4_18smem_ptr_flag_bitsILi16EEENSU_INS5_IJSG_NSA_ILi8EEEEEENS5_IJSB_SG_EEEEEEEvNS4_8identityES13_NS14_IS16_S18_NSU_INS5_IJS19_SG_EEENS5_IJSG_SB_EEEEEEEvS1E_EENS_8epilogue10collective6detail29Sm90TmaWarpSpecializedAdapterINS1L_15DefaultEpilogueISI_SK_SK_NS1K_6thread17LinearCombinationISI_Li1EffLNS1P_9ScaleType4KindE0ELNS_15FloatRoundStyleE2ESI_EENS1_15EpilogueDefaultEEEEEvvEEEEvNT_6ParamsE:
        .type           _ZN7cutlass13device_kernelINS_4gemm6kernel13GemmUniversalIN4cute5tupleIJiiiiEEENS1_10collective13CollectiveMmaINS1_34MainloopSm90TmaGmmaWarpSpecializedILi9ENS5_IJNS4_1CILi1EEESB_SB_EEENS1_35KernelTmaWarpSpecializedCooperativeEEENS5_IJNSA_ILi128EEENSA_ILi64EEESG_EEENS_6half_tENS5_IJSB_llEEESI_NS5_IJlSB_lEEENS4_8TiledMMAINS4_8MMA_AtomIJNS4_4SM904GMMA25MMA_64x64x16_F32F16F16_SSILNSO_5MajorE1ELSQ_0ELNSO_7ScaleInE1ELSR_1EEEEEENS4_6LayoutINS5_IJNSA_ILi2EEESB_SB_EEENS5_IJSB_NSA_ILi0EEESX_EEEEENS5_IJNS4_10UnderscoreES10_S10_EEEEENS4_13SM90_TMA_LOADENS4_14ComposedLayoutINS4_7SwizzleILi3ELi4ELi3EEENS4_18smem_ptr_flag_bitsILi16EEENSU_INS5_IJSG_NSA_ILi8EEEEEENS5_IJSB_SG_EEEEEEEvNS4_8identityES13_NS14_IS16_S18_NSU_INS5_IJS19_SG_EEENS5_IJSG_SB_EEEEEEEvS1E_EENS_8epilogue10collective6detail29Sm90TmaWarpSpecializedAdapterINS1L_15DefaultEpilogueISI_SK_SK_NS1K_6thread17LinearCombinationISI_Li1EffLNS1P_9ScaleType4KindE0ELNS_15FloatRoundStyleE2ESI_EENS1_15EpilogueDefaultEEEEEvvEEEEvNT_6ParamsE,@function
        .size           _ZN7cutlass13device_kernelINS_4gemm6kernel13GemmUniversalIN4cute5tupleIJiiiiEEENS1_10collective13CollectiveMmaINS1_34MainloopSm90TmaGmmaWarpSpecializedILi9ENS5_IJNS4_1CILi1EEESB_SB_EEENS1_35KernelTmaWarpSpecializedCooperativeEEENS5_IJNSA_ILi128EEENSA_ILi64EEESG_EEENS_6half_tENS5_IJSB_llEEESI_NS5_IJlSB_lEEENS4_8TiledMMAINS4_8MMA_AtomIJNS4_4SM904GMMA25MMA_64x64x16_F32F16F16_SSILNSO_5MajorE1ELSQ_0ELNSO_7ScaleInE1ELSR_1EEEEEENS4_6LayoutINS5_IJNSA_ILi2EEESB_SB_EEENS5_IJSB_NSA_ILi0EEESX_EEEEENS5_IJNS4_10UnderscoreES10_S10_EEEEENS4_13SM90_TMA_LOADENS4_14ComposedLayoutINS4_7SwizzleILi3ELi4ELi3EEENS4_18smem_ptr_flag_bitsILi16EEENSU_INS5_IJSG_NSA_ILi8EEEEEENS5_IJSB_SG_EEEEEEEvNS4_8identityES13_NS14_IS16_S18_NSU_INS5_IJS19_SG_EEENS5_IJSG_SB_EEEEEEEvS1E_EENS_8epilogue10collective6detail29Sm90TmaWarpSpecializedAdapterINS1L_15DefaultEpilogueISI_SK_SK_NS1K_6thread17LinearCombinationISI_Li1EffLNS1P_9ScaleType4KindE0ELNS_15FloatRoundStyleE2ESI_EENS1_15EpilogueDefaultEEEEEvvEEEEvNT_6ParamsE,(.L_x_141 - _ZN7cutlass13device_kernelINS_4gemm6kernel13GemmUniversalIN4cute5tupleIJiiiiEEENS1_10collective13CollectiveMmaINS1_34MainloopSm90TmaGmmaWarpSpecializedILi9ENS5_IJNS4_1CILi1EEESB_SB_EEENS1_35KernelTmaWarpSpecializedCooperativeEEENS5_IJNSA_ILi128EEENSA_ILi64EEESG_EEENS_6half_tENS5_IJSB_llEEESI_NS5_IJlSB_lEEENS4_8TiledMMAINS4_8MMA_AtomIJNS4_4SM904GMMA25MMA_64x64x16_F32F16F16_SSILNSO_5MajorE1ELSQ_0ELNSO_7ScaleInE1ELSR_1EEEEEENS4_6LayoutINS5_IJNSA_ILi2EEESB_SB_EEENS5_IJSB_NSA_ILi0EEESX_EEEEENS5_IJNS4_10UnderscoreES10_S10_EEEEENS4_13SM90_TMA_LOADENS4_14ComposedLayoutINS4_7SwizzleILi3ELi4ELi3EEENS4_18smem_ptr_flag_bitsILi16EEENSU_INS5_IJSG_NSA_ILi8EEEEEENS5_IJSB_SG_EEEEEEEvNS4_8identityES13_NS14_IS16_S18_NSU_INS5_IJS19_SG_EEENS5_IJSG_SB_EEEEEEEvS1E_EENS_8epilogue10collective6detail29Sm90TmaWarpSpecializedAdapterINS1L_15DefaultEpilogueISI_SK_SK_NS1K_6thread17LinearCombinationISI_Li1EffLNS1P_9ScaleType4KindE0ELNS_15FloatRoundStyleE2ESI_EENS1_15EpilogueDefaultEEEEEvvEEEEvNT_6ParamsE)
        .other          _ZN7cutlass13device_kernelINS_4gemm6kernel13GemmUniversalIN4cute5tupleIJiiiiEEENS1_10collective13CollectiveMmaINS1_34MainloopSm90TmaGmmaWarpSpecializedILi9ENS5_IJNS4_1CILi1EEESB_SB_EEENS1_35KernelTmaWarpSpecializedCooperativeEEENS5_IJNSA_ILi128EEENSA_ILi64EEESG_EEENS_6half_tENS5_IJSB_llEEESI_NS5_IJlSB_lEEENS4_8TiledMMAINS4_8MMA_AtomIJNS4_4SM904GMMA25MMA_64x64x16_F32F16F16_SSILNSO_5MajorE1ELSQ_0ELNSO_7ScaleInE1ELSR_1EEEEEENS4_6LayoutINS5_IJNSA_ILi2EEESB_SB_EEENS5_IJSB_NSA_ILi0EEESX_EEEEENS5_IJNS4_10UnderscoreES10_S10_EEEEENS4_13SM90_TMA_LOADENS4_14ComposedLayoutINS4_7SwizzleILi3ELi4ELi3EEENS4_18smem_ptr_flag_bitsILi16EEENSU_INS5_IJSG_NSA_ILi8EEEEEENS5_IJSB_SG_EEEEEEEvNS4_8identityES13_NS14_IS16_S18_NSU_INS5_IJS19_SG_EEENS5_IJSG_SB_EEEEEEEvS1E_EENS_8epilogue10collective6detail29Sm90TmaWarpSpecializedAdapterINS1L_15DefaultEpilogueISI_SK_SK_NS1K_6thread17LinearCombinationISI_Li1EffLNS1P_9ScaleType4KindE0ELNS_15FloatRoundStyleE2ESI_EENS1_15EpilogueDefaultEEEEEvvEEEEvNT_6ParamsE,@"STO_CUDA_ENTRY STV_DEFAULT"
_ZN7cutlass13device_kernelINS_4gemm6kernel13GemmUniversalIN4cute5tupleIJiiiiEEENS1_10collective13CollectiveMmaINS1_34MainloopSm90TmaGmmaWarpSpecializedILi9ENS5_IJNS4_1CILi1EEESB_SB_EEENS1_35KernelTmaWarpSpecializedCooperativeEEENS5_IJNSA_ILi128EEENSA_ILi64EEESG_EEENS_6half_tENS5_IJSB_llEEESI_NS5_IJlSB_lEEENS4_8TiledMMAINS4_8MMA_AtomIJNS4_4SM904GMMA25MMA_64x64x16_F32F16F16_SSILNSO_5MajorE1ELSQ_0ELNSO_7ScaleInE1ELSR_1EEEEEENS4_6LayoutINS5_IJNSA_ILi2EEESB_SB_EEENS5_IJSB_NSA_ILi0EEESX_EEEEENS5_IJNS4_10UnderscoreES10_S10_EEEEENS4_13SM90_TMA_LOADENS4_14ComposedLayoutINS4_7SwizzleILi3ELi4ELi3EEENS4_18smem_ptr_flag_bitsILi16EEENSU_INS5_IJSG_NSA_ILi8EEEEEENS5_IJSB_SG_EEEEEEEvNS4_8identityES13_NS14_IS16_S18_NSU_INS5_IJS19_SG_EEENS5_IJSG_SB_EEEEEEEvS1E_EENS_8epilogue10collective6detail29Sm90TmaWarpSpecializedAdapterINS1L_15DefaultEpilogueISI_SK_SK_NS1K_6thread17LinearCombinationISI_Li1EffLNS1P_9ScaleType4KindE0ELNS_15FloatRoundStyleE2ESI_EENS1_15EpilogueDefaultEEEEEvvEEEEvNT_6ParamsE:
[----:B------:R-:W0:Y:S01]  /*0000*/  LDC R1, c[0x0][0x28] ;  /* 0x00000a00ff017b82 */ /* 0x000e220000000800 */
[----:B------:R-:W1:Y:S01]  /*0010*/  S2R R18, SR_TID.X ;  /* 0x0000000000127919 */ /* 0x000e620000002100 */
[----:B------:R-:W-:Y:S01]  /*0020*/  ELECT P0, URZ, PT ;  /* 0x00000000003f782f */ /* 0x000fe20003800000 */
[----:B------:R-:W-:Y:S01]  /*0030*/  BSSY B0, `(.L_x_0) ;  /* 0x000000f000007945 */ /* 0x000fe20003800000 */
[--C-:B-1----:R-:W-:Y:S02]  /*0040*/  SHF.R.U32.HI R0, RZ, 0x5, R18.reuse ;  /* 0x00000005ff007819 */ /* 0x102fe40000011612 */
[----:B------:R-:W-:-:S03]  /*0050*/  SHF.R.U32.HI R22, RZ, 0x7, R18 ;  /* 0x00000007ff167819 */ /* 0x000fc60000011612 */
[----:B------:R-:W1:Y:S04]  /*0060*/  SHFL.IDX PT, R5, R0, RZ, 0x1f ;  /* 0x00001fff00057589 */ /* 0x000e6800000e0000 */
[----:B------:R2:W3:Y:S01]  /*0070*/  SHFL.IDX PT, R8, R22, RZ, 0x1f ;  /* 0x00001fff16087589 */ /* 0x0004e200000e0000 */
[----:B-1----:R-:W-:-:S13]  /*0080*/  ISETP.NE.OR P0, PT, R5, RZ, !P0 ;  /* 0x000000ff0500720c */ /* 0x002fda0004705670 */
[----:B0-23--:R-:W-:Y:S05]  /*0090*/  @P0 BRA `(.L_x_1) ;  /* 0x0000000000200947 */ /* 0x00dfea0003800000 */
[----:B------:R-:W-:Y:S02]  /*00a0*/  ULDC.64 UR4, c[0x0][0x198] ;  /* 0x0000660000047ab9 */ /* 0x000fe40000000a00 */
[----:B------:R-:W-:Y:S02]  /*00b0*/  UIADD3 UR6, UP0, UR4, 0xf0, URZ ;  /* 0x000000f004067890 */ /* 0x000fe4000ff1e03f */
[----:B------:R-:W-:Y:S02]  /*00c0*/  UIADD3 UR4, UP1, UR4, 0x1f0, URZ ;  /* 0x000001f004047890 */ /* 0x000fe4000ff3e03f */
[----:B------:R-:W-:Y:S02]  /*00d0*/  UIADD3.X UR7, URZ, UR5, URZ, UP0, !UPT ;  /* 0x000000053f077290 */ /* 0x000fe400087fe43f */
[----:B------:R-:W-:-:S07]  /*00e0*/  UIADD3.X UR5, URZ, UR5, URZ, UP1, !UPT ;  /* 0x000000053f057290 */ /* 0x000fce0008ffe43f */
[----:B------:R0:W-:Y:S02]  /*00f0*/  UTMACCTL.PF [UR6] ;  /* 0x00000000060079b9 */ /* 0x0001e40008040000 */
[----:B------:R0:W-:Y:S02]  /*0100*/  UTMACCTL.PF [UR4] ;  /* 0x00000000040079b9 */ /* 0x0001e40008040000 */
[----:B0-----:R-:W-:Y:S01]  /*0110*/  NOP ;  /* 0x0000000000007918 */ /* 0x001fe20000000000 */
.L_x_1:
[----:B------:R-:W-:Y:S05]  /*0120*/  BSYNC B0 ;  /* 0x0000000000007941 */ /* 0x000fea0003800000 */
.L_x_0:
[----:B------:R-:W0:Y:S02]  /*0130*/  SHFL.IDX PT, R2, R0, RZ, 0x1f ;  /* 0x00001fff00027589 */ /* 0x000e2400000e0000 */
[----:B0-----:R-:W-:-:S13]  /*0140*/  ISETP.NE.AND P0, PT, R2, RZ, PT ;  /* 0x000000ff0200720c */ /* 0x001fda0003f05270 */
[----:B------:R-:W-:Y:S05]  /*0150*/  @P0 BRA `(.L_x_2) ;  /* 0x00000000008c0947 */ /* 0x000fea0003800000 */
[----:B------:R-:W-:Y:S01]  /*0160*/  ELECT P0, URZ, PT ;  /* 0x00000000003f782f */ /* 0x000fe20003800000 */
[----:B------:R-:W-:-:S12]  /*0170*/  BSSY B0, `(.L_x_2) ;  /* 0x0000021000007945 */ /* 0x000fd80003800000 */
[----:B------:R-:W-:Y:S05]  /*0180*/  @!P0 BRA `(.L_x_3) ;  /* 0x00000000007c8947 */ /* 0x000fea0003800000 */
[----:B------:R-:W0:Y:S01]  /*0190*/  S2UR UR8, SR_CgaCtaId ;  /* 0x00000000000879c3 */ /* 0x000e220000008800 */
[----:B------:R-:W-:Y:S01]  /*01a0*/  UMOV UR4, 0x400 ;  /* 0x0000040000047882 */ /* 0x000fe20000000000 */
[----:B------:R-:W-:Y:S01]  /*01b0*/  UMOV UR5, 0x1 ;  /* 0x0000000100057882 */ /* 0x000fe20000000000 */
[----:B------:R-:W-:Y:S02]  /*01c0*/  UMOV UR6, 0x100 ;  /* 0x0000010000067882 */ /* 0x000fe40000000000 */
[----:B------:R-:W-:-:S04]  /*01d0*/  UIADD3 UR6, -UR6, 0x100000, URZ ;  /* 0x0010000006067890 */ /* 0x000fc8000fffe13f */
[----:B------:R-:W-:Y:S02]  /*01e0*/  USHF.L.U32 UR7, UR6, 0xb, URZ ;  /* 0x0000000b06077899 */ /* 0x000fe4000800063f */
[----:B------:R-:W-:Y:S02]  /*01f0*/  USHF.L.U32 UR6, UR6, 0x1, URZ ;  /* 0x0000000106067899 */ /* 0x000fe4000800063f */
[----:B0-----:R-:W-:Y:S02]  /*0200*/  ULEA UR8, UR8, UR4, 0x18 ;  /* 0x0000000408087291 */ /* 0x001fe4000f8ec03f */
[----:B------:R-:W-:-:S04]  /*0210*/  UIADD3 UR4, -UR5, 0x100000, URZ ;  /* 0x0010000005047890 */ /* 0x000fc8000fffe13f */
[----:B------:R-:W-:Y:S02]  /*0220*/  USHF.L.U32 UR5, UR4, 0xb, URZ ;  /* 0x0000000b04057899 */ /* 0x000fe4000800063f */
[----:B------:R-:W-:Y:S01]  /*0230*/  USHF.L.U32 UR4, UR4, 0x1, URZ ;  /* 0x0000000104047899 */ /* 0x000fe2000800063f */
[----:B------:R-:W0:Y:S11]  /*0240*/  FENCE.VIEW.ASYNC.S ;  /* 0x00000000000073c6 */ /* 0x000e360000000000 */
[----:B0-----:R0:W1:Y:S01]  /*0250*/  SYNCS.EXCH.64 URZ, [UR8], UR4 ;  /* 0x00000004083f75b2 */ /* 0x0010620008000100 */
[----:B------:R0:W2:Y:S01]  /*0260*/  SYNCS.EXCH.64 URZ, [UR8+0x48], UR6 ;  /* 0x00004806083f75b2 */ /* 0x0000a20008000100 */
[----:B------:R0:W3:Y:S01]  /*0270*/  SYNCS.EXCH.64 URZ, [UR8+0x8], UR4 ;  /* 0x00000804083f75b2 */ /* 0x0000e20008000100 */
[----:B------:R0:W4:Y:S01]  /*0280*/  SYNCS.EXCH.64 URZ, [UR8+0x50], UR6 ;  /* 0x00005006083f75b2 */ /* 0x0001220008000100 */
[----:B------:R0:W0:Y:S01]  /*0290*/  SYNCS.EXCH.64 URZ, [UR8+0x10], UR4 ;  /* 0x00001004083f75b2 */ /* 0x0000220008000100 */
        /* <DEDUP_REMOVED lines=13> */
[----:B------:R-:W-:Y:S01]  /*0370*/  NOP ;  /* 0x0000000000007918 */ /* 0x000fe20000000000 */
.L_x_3:
[----:B0-----:R-:W-:Y:S05]  /*0380*/  BSYNC B0 ;  /* 0x0000000000007941 */ /* 0x001fea0003800000 */
.L_x_2:
[----:B------:R-:W0:Y:S01]  /*0390*/  SHFL.IDX PT, R0, R0, RZ, 0x1f ;  /* 0x00001fff00007589 */ /* 0x000e2200000e0000 */
[----:B------:R-:W-:Y:S01]  /*03a0*/  ELECT P0, URZ, PT ;  /* 0x00000000003f782f */ /* 0x000fe20003800000 */
[----:B------:R-:W5:Y:S01]  /*03b0*/  LDC R2, c[0x0][0x65c] ;  /* 0x00019700ff027b82 */ /* 0x000f620000000800 */
[----:B------:R-:W-:Y:S01]  /*03c0*/  SHF.R.S32.HI R6, RZ, 0x1f, R5 ;  /* 0x0000001fff067819 */ /* 0x000fe20000011405 */
[----:B------:R-:W1:Y:S01]  /*03d0*/  S2R R3, SR_CTAID.Y ;  /* 0x0000000000037919 */ /* 0x000e620000002600 */
[----:B------:R-:W-:Y:S01]  /*03e0*/  UMOV UR4, 0x20 ;  /* 0x0000002000047882 */ /* 0x000fe20000000000 */
[----:B------:R-:W-:Y:S01]  /*03f0*/  ISETP.NE.AND P2, PT, R8, RZ, PT ;  /* 0x000000ff0800720c */ /* 0x000fe20003f45270 */
[----:B------:R-:W-:Y:S01]  /*0400*/  NOP ;  /* 0x0000000000007918 */ /* 0x000fe20000000000 */
[----:B------:R-:W2:Y:S01]  /*0410*/  S2R R4, SR_CTAID.X ;  /* 0x0000000000047919 */ /* 0x000ea20000002500 */
[----:B------:R-:W-:Y:S01]  /*0420*/  LEA.HI R6, R6, R5, RZ, 0x2 ;  /* 0x0000000506067211 */ /* 0x000fe200078f10ff */
[----:B------:R-:W-:Y:S01]  /*0430*/  NOP ;  /* 0x0000000000007918 */ /* 0x000fe20000000000 */
[----:B0-----:R-:W-:-:S02]  /*0440*/  ISETP.NE.OR P0, PT, R0, RZ, !P0 ;  /* 0x000000ff0000720c */ /* 0x001fc40004705670 */
[----:B-----5:R-:W-:-:S04]  /*0450*/  ISETP.NE.AND P3, PT, R2, 0x1, PT ;  /* 0x000000010200780c */ /* 0x020fc80003f65270 */
[----:B------:R-:W-:Y:S02]  /*0460*/  P2R R0, PR, RZ, 0x8 ;  /* 0x00000008ff007803 */ /* 0x000fe40000000000 */
[----:B------:R-:W-:-:S05]  /*0470*/  LOP3.LUT R0, R6, 0xfffffffc, RZ, 0xc0, !PT ;  /* 0xfffffffc06007812 */ /* 0x000fca00078ec0ff */
[----:B------:R-:W-:Y:S01]  /*0480*/  VOTEU.ALL UP0, P0 ;  /* 0x00000000003f7886 */ /* 0x000fe20000000000 */
[----:B------:R-:W-:Y:S01]  /*0490*/  IMAD.IADD R0, R5, 0x1, -R0 ;  /* 0x0000000105007824 */ /* 0x000fe200078e0a00 */
[----:B------:R-:W2:Y:S01]  /*04a0*/  @P3 LDC R17, c[0x0][0x10] ;  /* 0x00000400ff113b82 */ /* 0x000ea20000000800 */
[----:B------:R-:W-:Y:S01]  /*04b0*/  VOTEU.ALL UP1, P0 ;  /* 0x00000000003f7886 */ /* 0x000fe20000020000 */
[----:B-1----:R-:W-:Y:S01]  /*04c0*/  @P3 IMAD.MOV.U32 R6, RZ, RZ, R3 ;  /* 0x000000ffff063224 */ /* 0x002fe200078e0003 */
[----:B------:R-:W-:Y:S01]  /*04d0*/  @!UP0 UMOV UR6, 0x400 ;  /* 0x0000040000068882 */ /* 0x000fe20000000000 */
[----:B------:R-:W-:-:S04]  /*04e0*/  @!UP0 UIADD3 UR4, -UR4, 0x100000, URZ ;  /* 0x0010000004048890 */ /* 0x000fc8000fffe13f */
[----:B------:R-:W-:Y:S02]  /*04f0*/  @!UP0 USHF.L.U32 UR5, UR4, 0xb, URZ ;  /* 0x0000000b04058899 */ /* 0x000fe4000800063f */
[----:B------:R-:W-:Y:S01]  /*0500*/  @!UP0 USHF.L.U32 UR4, UR4, 0x1, URZ ;  /* 0x0000000104048899 */ /* 0x000fe2000800063f */
[----:B------:R-:W-:Y:S02]  /*0510*/  @P3 IMAD.MOV.U32 R7, RZ, RZ, RZ ;  /* 0x000000ffff073224 */ /* 0x000fe400078e00ff */
[----:B------:R-:W-:Y:S01]  /*0520*/  IMAD.MOV.U32 R5, RZ, RZ, RZ ;  /* 0x000000ffff057224 */ /* 0x000fe200078e00ff */
[----:B------:R-:W0:Y:S01]  /*0530*/  @!UP0 S2UR UR7, SR_CgaCtaId ;  /* 0x00000000000789c3 */ /* 0x000e220000008800 */
[----:B------:R-:W-:-:S07]  /*0540*/  @P3 IMAD.MOV.U32 R11, RZ, RZ, RZ ;  /* 0x000000ffff0b3224 */ /* 0x000fce00078e00ff */
[----:B------:R-:W1:Y:S01]  /*0550*/  @!P3 LDC R9, c[0x0][0xc] ;  /* 0x00000300ff09bb82 */ /* 0x000e620000000800 */
[----:B--2---:R-:W-:-:S04]  /*0560*/  @P3 IMAD.WIDE.U32 R16, R4, R17, R6 ;  /* 0x0000001104103225 */ /* 0x004fc800078e0006 */
[----:B------:R-:W-:Y:S01]  /*0570*/  @P3 IMAD.IADD R17, R17, 0x1, R11 ;  /* 0x0000000111113824 */ /* 0x000fe200078e020b */
[----:B0-----:R-:W-:Y:S01]  /*0580*/  @!UP0 ULEA UR6, UR7, UR6, 0x18 ;  /* 0x0000000607068291 */ /* 0x001fe2000f8ec03f */
[----:B------:R-:W-:Y:S01]  /*0590*/  VOTEU.ALL UP0, P0 ;  /* 0x00000000003f7886 */ /* 0x000fe20000000000 */
[----:B------:R-:W-:-:S04]  /*05a0*/  ISETP.NE.AND P0, PT, R0, 0x3, PT ;  /* 0x000000030000780c */ /* 0x000fc80003f05270 */
[----:B------:R-:W-:Y:S01]  /*05b0*/  ISETP.EQ.OR P0, PT, R0, RZ, !P0 ;  /* 0x000000ff0000720c */ /* 0x000fe20004702670 */
[----:B-1----:R-:W-:-:S03]  /*05c0*/  @!P3 IMAD.WIDE.U32 R6, R9, R3, R4 ;  /* 0x000000030906b225 */ /* 0x002fc600078e0004 */
[C---:B------:R-:W-:Y:S01]  /*05d0*/  ISETP.EQ.AND P0, PT, R8.reuse, RZ, P0 ;  /* 0x000000ff0800720c */ /* 0x040fe20000702270 */
[----:B------:R-:W-:Y:S01]  /*05e0*/  VIADD R8, R8, 0xffffffff ;  /* 0xffffffff08087836 */ /* 0x000fe20000000000 */
[----:B------:R-:W0:Y:S02]  /*05f0*/  FENCE.VIEW.ASYNC.S ;  /* 0x00000000000073c6 */ /* 0x000e240000000000 */
[----:B0-----:R0:W3:Y:S01]  /*0600*/  @!UP0 SYNCS.EXCH.64 URZ, [UR6+0xa0], UR4 ;  /* 0x0000a004063f85b2 */ /* 0x0010e20008000100 */
[----:B------:R-:W-:Y:S01]  /*0610*/  @!P3 IMAD.MOV.U32 R16, RZ, RZ, R6 ;  /* 0x000000ffff10b224 */ /* 0x000fe200078e0006 */
[----:B------:R-:W-:Y:S01]  /*0620*/  SEL R19, RZ, 0x1, !P0 ;  /* 0x00000001ff137807 */ /* 0x000fe20004000000 */
[----:B------:R-:W-:Y:S01]  /*0630*/  @!P3 IMAD.MOV.U32 R17, RZ, RZ, R7 ;  /* 0x000000ffff11b224 */ /* 0x000fe200078e0007 */
[----:B------:R-:W-:-:S04]  /*0640*/  ISETP.GE.U32.AND P1, PT, R8, 0x2, PT ;  /* 0x000000020800780c */ /* 0x000fc80003f26070 */
[----:B------:R-:W-:Y:S01]  /*0650*/  SEL R19, R19, 0x2, P1 ;  /* 0x0000000213137807 */ /* 0x000fe20000800000 */
[----:B------:R0:W3:Y:S01]  /*0660*/  @!UP1 SYNCS.EXCH.64 URZ, [UR6+0xa8], UR4 ;  /* 0x0000a804063f95b2 */ /* 0x0000e20008000100 */
[----:B------:R-:W-:Y:S01]  /*0670*/  NOP ;  /* 0x0000000000007918 */ /* 0x000fe20000000000 */
[----:B---34-:R-:W-:Y:S06]  /*0680*/  BAR.SYNC.DEFER_BLOCKING 0x0 ;  /* 0x0000000000007b1d */ /* 0x018fec0000010000 */
[----:B------:R-:W-:Y:S05]  /*0690*/  @!P2 BRA `(.L_x_4) ;  /* 0x000000400018a947 */ /* 0x000fea0003800000 */
[----:B------:R-:W-:-:S13]  /*06a0*/  ISETP.GT.U32.AND P0, PT, R8, 0x1, PT ;  /* 0x000000010800780c */ /* 0x000fda0003f04070 */
[----:B0-----:R-:W-:Y:S05]  /*06b0*/  @P0 EXIT ;  /* 0x000000000000094d */ /* 0x001fea0003800000 */
[----:B------:R-:W-:Y:S01]  /*06c0*/  ULDC.64 UR4, c[0x0][0x650] ;  /* 0x0001940000047ab9 */ /* 0x000fe20000000a00 */
[----:B------:R-:W-:Y:S01]  /*06d0*/  PRMT R0, RZ, 0x7610, R0 ;  /* 0x00007610ff007816 */ /* 0x000fe20000000000 */
[----:B------:R-:W-:Y:S01]  /*06e0*/  IMAD.MOV.U32 R58, RZ, RZ, -0x1 ;  /* 0xffffffffff3a7424 */ /* 0x000fe200078e00ff */
[----:B------:R-:W-:Y:S01]  /*06f0*/  ISETP.GE.U32.AND P0, PT, R16, UR4, PT ;  /* 0x0000000410007c0c */ /* 0x000fe2000bf06070 */
[----:B------:R-:W-:Y:S02]  /*0700*/  IMAD.MOV.U32 R59, RZ, RZ, -0x1 ;  /* 0xffffffffff3b7424 */ /* 0x000fe400078e00ff */
[----:B------:R-:W-:Y:S01]  /*0710*/  IMAD.MOV.U32 R57, RZ, RZ, -0x1 ;  /* 0xffffffffff397424 */ /* 0x000fe200078e00ff */
[----:B------:R-:W-:-:S13]  /*0720*/  ISETP.GE.U32.AND.EX P0, PT, R17, UR5, PT, P0 ;  /* 0x0000000511007c0c */ /* 0x000fda000bf06100 */
[----:B------:R-:W-:Y:S05]  /*0730*/  @P0 BRA `(.L_x_5) ;  /* 0x0000000400540947 */ /* 0x000fea0003800000 */
[----:B------:R-:W0:Y:S01]  /*0740*/  LDC.64 R14, c[0x0][0x628] ;  /* 0x00018a00ff0e7b82 */ /* 0x000e220000000a00 */
[----:B------:R-:W-:Y:S02]  /*0750*/  IMAD.MOV.U32 R6, RZ, RZ, R16 ;  /* 0x000000ffff067224 */ /* 0x000fe400078e0010 */
[----:B------:R-:W-:-:S05]  /*0760*/  IMAD.MOV.U32 R7, RZ, RZ, R17 ;  /* 0x000000ffff077224 */ /* 0x000fca00078e0011 */
[----:B------:R-:W1:Y:S08]  /*0770*/  LDC R0, c[0x0][0x630] ;  /* 0x00018c00ff007b82 */ /* 0x000e700000000800 */
[----:B------:R-:W2:Y:S01]  /*0780*/  LDC.64 R20, c[0x0][0x620] ;  /* 0x00018800ff147b82 */ /* 0x000ea20000000a00 */
[----:B0-----:R-:W-:-:S04]  /*0790*/  ISETP.NE.U32.AND P0, PT, R14, RZ, PT ;  /* 0x000000ff0e00720c */ /* 0x001fc80003f05070 */
[----:B------:R-:W-:-:S13]  /*07a0*/  ISETP.NE.AND.EX P0, PT, R15, RZ, PT, P0 ;  /* 0x000000ff0f00720c */ /* 0x000fda0003f05300 */
[----:B-12---:R-:W-:Y:S05]  /*07b0*/  @!P0 BRA `(.L_x_6) ;  /* 0x0000000000288947 */ /* 0x006fea0003800000 */
[----:B------:R-:W0:Y:S02]  /*07c0*/  LDC R11, c[0x0][0x634] ;  /* 0x00018d00ff0b7b82 */ /* 0x000e240000000800 */
[----:B0-----:R-:W-:-:S05]  /*07d0*/  IADD3 R11, P0, R16, R11, RZ ;  /* 0x0000000b100b7210 */ /* 0x001fca0007f1e0ff */
[----:B------:R-:W-:-:S04]  /*07e0*/  IMAD.X R13, RZ, RZ, R17, P0 ;  /* 0x000000ffff0d7224 */ /* 0x000fc800000e0611 */
[----:B------:R-:W-:-:S04]  /*07f0*/  IMAD.WIDE.U32 R6, R13, R14, RZ ;  /* 0x0000000e0d067225 */ /* 0x000fc800078e00ff */
[----:B------:R-:W-:-:S04]  /*0800*/  IMAD.WIDE.U32 R8, P0, R11, R15, R6 ;  /* 0x0000000f0b087225 */ /* 0x000fc80007800006 */
[----:B------:R-:W-:-:S04]  /*0810*/  IMAD.WIDE.U32 R6, R11, R14, RZ ;  /* 0x0000000e0b067225 */ /* 0x000fc800078e00ff */
[----:B------:R-:W-:Y:S01]  /*0820*/  IMAD.X R11, RZ, RZ, RZ, P0 ;  /* 0x000000ffff0b7224 */ /* 0x000fe200000e06ff */
[----:B------:R-:W-:Y:S01]  /*0830*/  IADD3 RZ, P0, R7, R8, RZ ;  /* 0x0000000807ff7210 */ /* 0x000fe20007f1e0ff */
[----:B------:R-:W-:-:S04]  /*0840*/  IMAD.MOV.U32 R10, RZ, RZ, R9 ;  /* 0x000000ffff0a7224 */ /* 0x000fc800078e0009 */
[----:B------:R-:W-:-:S08]  /*0850*/  IMAD.WIDE.U32.X R6, R13, R15, R10, P0 ;  /* 0x0000000f0d067225 */ /* 0x000fd000000e040a */
.L_x_6:
[-CC-:B------:R-:W-:Y:S01]  /*0860*/  SHF.R.U64 R57, R6, R0.reuse, R7.reuse ;  /* 0x0000000006397219 */ /* 0x180fe20000001207 */
[----:B------:R-:W0:Y:S01]  /*0870*/  LDC R10, c[0x0][0x618] ;  /* 0x00018600ff0a7b82 */ /* 0x000e220000000800 */
[----:B------:R-:W-:Y:S01]  /*0880*/  SHF.R.U32.HI R5, RZ, R0, R7 ;  /* 0x00000000ff057219 */ /* 0x000fe20000011607 */
[----:B------:R-:W-:Y:S01]  /*0890*/  ULDC UR4, c[0x0][0x150] ;  /* 0x0000540000047ab9 */ /* 0x000fe20000000800 */
[----:B------:R-:W-:Y:S02]  /*08a0*/  IADD3 R9, P0, RZ, -R57, RZ ;  /* 0x80000039ff097210 */ /* 0x000fe40007f1e0ff */
[----:B------:R-:W-:-:S03]  /*08b0*/  I2FP.F32.U32 R0, R4 ;  /* 0x0000000400007245 */ /* 0x000fc60000201000 */
[----:B------:R-:W1:Y:S01]  /*08c0*/  LDC.64 R28, c[0x0][0x640] ;  /* 0x00019000ff1c7b82 */ /* 0x000e620000000a00 */
[----:B------:R-:W-:Y:S02]  /*08d0*/  IMAD.X R11, RZ, RZ, ~R5, P0 ;  /* 0x000000ffff0b7224 */ /* 0x000fe400000e0e05 */
[----:B------:R-:W-:Y:S01]  /*08e0*/  FMUL R0, R0, UR4 ;  /* 0x0000000400007c20 */ /* 0x000fe20008400000 */
[----:B------:R-:W-:Y:S01]  /*08f0*/  IMAD.WIDE.U32 R6, R9, R20, R16 ;  /* 0x0000001409067225 */ /* 0x000fe200078e0010 */
[----:B------:R-:W-:-:S03]  /*0900*/  ULDC UR4, c[0x0][0x154] ;  /* 0x0000550000047ab9 */ /* 0x000fc60000000800 */
[----:B------:R-:W-:Y:S01]  /*0910*/  IMAD R8, R11, R20, RZ ;  /* 0x000000140b087224 */ /* 0x000fe200078e02ff */
[----:B------:R-:W2:Y:S01]  /*0920*/  LDC R5, c[0x0][0x144] ;  /* 0x00005100ff057b82 */ /* 0x000ea20000000800 */
[----:B------:R-:W3:Y:S02]  /*0930*/  F2I.U32.TRUNC.NTZ R0, R0 ;  /* 0x0000000000007305 */ /* 0x000ee4000020f000 */
[----:B------:R-:W-:-:S04]  /*0940*/  IMAD R9, R9, R21, R8 ;  /* 0x0000001509097224 */ /* 0x000fc800078e0208 */
[----:B------:R-:W-:Y:S01]  /*0950*/  IMAD.IADD R7, R7, 0x1, R9 ;  /* 0x0000000107077824 */ /* 0x000fe200078e0209 */
[----:B------:R-:W4:Y:S01]  /*0960*/  LDC R12, c[0x0][0x608] ;  /* 0x00018200ff0c7b82 */ /* 0x000f220000000800 */
[----:B------:R-:W-:-:S03]  /*0970*/  IMAD.MOV.U32 R9, RZ, RZ, -0x1 ;  /* 0xffffffffff097424 */ /* 0x000fc600078e00ff */
[-CC-:B0-----:R-:W-:Y:S02]  /*0980*/  SHF.R.U64 R20, R6, R10.reuse, R7.reuse ;  /* 0x0000000a06147219 */ /* 0x181fe40000001207 */
[----:B------:R-:W-:Y:S02]  /*0990*/  I2FP.F32.U32 R6, R3 ;  /* 0x0000000300067245 */ /* 0x000fe40000201000 */
[----:B------:R-:W0:Y:S01]  /*09a0*/  LDC R26, c[0x0][0x658] ;  /* 0x00019600ff1a7b82 */ /* 0x000e220000000800 */
[----:B-1----:R-:W-:Y:S01]  /*09b0*/  ISETP.NE.U32.AND P0, PT, R28, RZ, PT ;  /* 0x000000ff1c00720c */ /* 0x002fe20003f05070 */
[----:B---3--:R-:W-:Y:S01]  /*09c0*/  IMAD.MOV R8, RZ, RZ, -R0 ;  /* 0x000000ffff087224 */ /* 0x008fe200078e0a00 */
[----:B------:R-:W-:Y:S01]  /*09d0*/  SHF.R.U32.HI R7, RZ, R10, R7 ;  /* 0x0000000aff077219 */ /* 0x000fe20000011607 */
[----:B------:R-:W-:Y:S01]  /*09e0*/  FMUL R6, R6, UR4 ;  /* 0x0000000406067c20 */ /* 0x000fe20008400000 */
[----:B------:R-:W-:-:S03]  /*09f0*/  ISETP.NE.AND.EX P0, PT, R29, RZ, PT, P0 ;  /* 0x000000ff1d00720c */ /* 0x000fc60003f05300 */
[----:B------:R-:W1:Y:S01]  /*0a00*/  LDC R14, c[0x0][0x148] ;  /* 0x00005200ff0e7b82 */ /* 0x000e620000000800 */
[----:B--2---:R-:W-:-:S07]  /*0a10*/  IMAD R0, R5, R8, R4 ;  /* 0x0000000805007224 */ /* 0x004fce00078e0204 */
[----:B------:R-:W2:Y:S01]  /*0a20*/  LDC R24, c[0x0][0x600] ;  /* 0x00018000ff187b82 */ /* 0x000ea20000000800 */
[-CC-:B----4-:R-:W-:Y:S02]  /*0a30*/  SHF.R.U64 R30, R20, R12.reuse, R7.reuse ;  /* 0x0000000c141e7219 */ /* 0x190fe40000001207 */
[----:B------:R-:W-:Y:S01]  /*0a40*/  SHF.R.U32.HI R5, RZ, R12, R7 ;  /* 0x0000000cff057219 */ /* 0x000fe20000011607 */
[----:B------:R-:W-:Y:S01]  /*0a50*/  IMAD.MOV.U32 R7, RZ, RZ, 0x1 ;  /* 0x00000001ff077424 */ /* 0x000fe200078e00ff */
[----:B------:R3:W4:Y:S03]  /*0a60*/  F2I.U32.TRUNC.NTZ R12, R6 ;  /* 0x00000006000c7305 */ /* 0x000726000020f000 */
[----:B------:R-:W1:Y:S01]  /*0a70*/  LDC R15, c[0x0][0x648] ;  /* 0x00019200ff0f7b82 */ /* 0x000e620000000800 */
[-C--:B0-----:R-:W-:Y:S02]  /*0a80*/  SHF.L.U32 R4, R9, R26.reuse, RZ ;  /* 0x0000001a09047219 */ /* 0x081fe400000006ff */
[----:B------:R-:W-:-:S02]  /*0a90*/  SHF.R.U64 R32, R30, R26, R5 ;  /* 0x0000001a1e207219 */ /* 0x000fc40000001205 */
[----:B------:R-:W-:Y:S02]  /*0aa0*/  LOP3.LUT R11, RZ, R4, RZ, 0x33, !PT ;  /* 0x00000004ff0b7212 */ /* 0x000fe400078e33ff */
[-C--:B------:R-:W-:Y:S01]  /*0ab0*/  SHF.R.U32.HI R5, RZ, R26.reuse, R5 ;  /* 0x0000001aff057219 */ /* 0x080fe20000011605 */
[----:B------:R-:W0:Y:S01]  /*0ac0*/  LDC R21, c[0x0][0x638] ;  /* 0x00018e00ff157b82 */ /* 0x000e220000000800 */
[----:B------:R-:W-:Y:S01]  /*0ad0*/  SHF.L.U32 R10, R7, R26, RZ ;  /* 0x0000001a070a7219 */ /* 0x000fe200000006ff */
[----:B------:R-:W-:-:S06]  /*0ae0*/  IMAD.MOV.U32 R4, RZ, RZ, R32 ;  /* 0x000000ffff047224 */ /* 0x000fcc00078e0020 */
[----:B------:R-:W0:Y:S01]  /*0af0*/  LDC R58, c[0x0][0x610] ;  /* 0x00018400ff3a7b82 */ /* 0x000e220000000800 */
[----:B---34-:R-:W-:Y:S05]  /*0b00*/  @!P0 BRA `(.L_x_7) ;  /* 0x0000000000288947 */ /* 0x018fea0003800000 */
[----:B------:R-:W3:Y:S02]  /*0b10*/  LDC R9, c[0x0][0x64c] ;  /* 0x00019300ff097b82 */ /* 0x000ee40000000800 */
[----:B---3--:R-:W-:-:S05]  /*0b20*/  IADD3 R9, P0, R32, R9, RZ ;  /* 0x0000000920097210 */ /* 0x008fca0007f1e0ff */
        /* <DEDUP_REMOVED lines=8> */
.L_x_7:
[----:B-1----:R-:W-:Y:S01]  /*0bb0*/  SHF.R.U64 R4, R4, R15, R5 ;  /* 0x0000000f04047219 */ /* 0x002fe20000001205 */
[----:B--2---:R-:W-:Y:S01]  /*0bc0*/  VIADD R5, R24, 0xffffffff ;  /* 0xffffffff18057836 */ /* 0x004fe20000000000 */
[----:B------:R-:W-:Y:S01]  /*0bd0*/  LOP3.LUT R11, R30, R11, RZ, 0xc0, !PT ;  /* 0x0000000b1e0b7212 */ /* 0x000fe200078ec0ff */
[----:B------:R-:W-:Y:S02]  /*0be0*/  IMAD.MOV R12, RZ, RZ, -R12 ;  /* 0x000000ffff0c7224 */ /* 0x000fe400078e0a0c */
[----:B------:R-:W-:Y:S01]  /*0bf0*/  IMAD.MOV R6, RZ, RZ, -R4 ;  /* 0x000000ffff067224 */ /* 0x000fe200078e0a04 */
[----:B------:R-:W-:Y:S01]  /*0c00*/  LOP3.LUT R5, R20, R5, RZ, 0xc0, !PT ;  /* 0x0000000514057212 */ /* 0x000fe200078ec0ff */
[----:B------:R-:W-:Y:S02]  /*0c10*/  @P3 IMAD R0, R14, R12, R3 ;  /* 0x0000000c0e003224 */ /* 0x000fe400078e0203 */
[----:B------:R-:W-:Y:S02]  /*0c20*/  IMAD R11, R10, R4, R11 ;  /* 0x000000040a0b7224 */ /* 0x000fe400078e020b */
[----:B0-----:R-:W-:-:S02]  /*0c30*/  IMAD R3, R6, R21, R32 ;  /* 0x0000001506037224 */ /* 0x001fc400078e0220 */
[----:B------:R-:W-:Y:S02]  /*0c40*/  IMAD R58, R11, R58, R0 ;  /* 0x0000003a0b3a7224 */ /* 0x000fe400078e0200 */
[----:B------:R-:W-:Y:S02]  /*0c50*/  IMAD R3, R3, R24, R5 ;  /* 0x0000001803037224 */ /* 0x000fe400078e0205 */
[----:B------:R-:W-:-:S03]  /*0c60*/  IMAD.MOV.U32 R0, RZ, RZ, 0x1 ;  /* 0x00000001ff007424 */ /* 0x000fc600078e00ff */
[----:B------:R-:W-:Y:S02]  /*0c70*/  SEL R59, R3, R58, !P3 ;  /* 0x0000003a033b7207 */ /* 0x000fe40005800000 */
[----:B------:R-:W-:-:S07]  /*0c80*/  SEL R58, R58, R3, !P3 ;  /* 0x000000033a3a7207 */ /* 0x000fce0005800000 */
.L_x_5:
[----:B------:R-:W-:-:S08]  /*0c90*/  NOP ;  /* 0x0000000000007918 */ /* 0x000fd00000000000 */
[----:B------:R-:W0:Y:S02]  /*0ca0*/  USETMAXREG.TRY_ALLOC.CTAPOOL UP0, 0xe8 ;  /* 0x000000e8000079c8 */ /* 0x000e240008000600 */
[----:B0-----:R-:W-:-:S13]  /*0cb0*/  PLOP3.LUT P0, PT, PT, PT, UP0, 0x80, 0x0 ;  /* 0x000000000000781c */ /* 0x001fda0003f0f008 */
[----:B------:R-:W-:Y:S05]  /*0cc0*/  @!P0 BRA `(.L_x_5) ;  /* 0xfffffffc00f08947 */ /* 0x000fea000383ffff */
[----:B------:R-:W-:Y:S01]  /*0cd0*/  ULDC.64 UR4, c[0x0][0x598] ;  /* 0x0001660000047ab9 */ /* 0x000fe20000000a00 */
[----:B------:R-:W-:Y:S01]  /*0ce0*/  ULDC.64 UR36, c[0x0][0x208] ;  /* 0x0000820000247ab9 */ /* 0x000fe20000000a00 */
[----:B------:R-:W-:-:S04]  /*0cf0*/  ISETP.NE.U32.AND P0, PT, RZ, UR4, PT ;  /* 0x00000004ff007c0c */ /* 0x000fc8000bf05070 */
[----:B------:R-:W-:-:S13]  /*0d00*/  ISETP.NE.AND.EX P0, PT, RZ, UR5, PT, P0 ;  /* 0x00000005ff007c0c */ /* 0x000fda000bf05300 */
[----:B------:R-:W-:Y:S05]  /*0d10*/  @!P0 BRA `(.L_x_8) ;  /* 0x00000000001c8947 */ /* 0x000fea0003800000 */
[----:B------:R-:W0:Y:S02]  /*0d20*/  LDC.64 R4, c[0x0][0x598] ;  /* 0x00016600ff047b82 */ /* 0x000e240000000a00 */
[----:B0-----:R-:W2:Y:S02]  /*0d30*/  LDG.E.64 R4, desc[UR36][R4.64] ;  /* 0x0000002404047981 */ /* 0x001ea4000c1e1b00 */
[----:B--2---:R-:W-:-:S04]  /*0d40*/  ISETP.NE.U32.AND P0, PT, R4, RZ, PT ;  /* 0x000000ff0400720c */ /* 0x004fc80003f05070 */
[----:B------:R-:W-:-:S13]  /*0d50*/  ISETP.NE.AND.EX P0, PT, R5, RZ, PT, P0 ;  /* 0x000000ff0500720c */ /* 0x000fda0003f05300 */
[----:B------:R-:W-:Y:S05]  /*0d60*/  @!P0 BRA `(.L_x_8) ;  /* 0x0000000000088947 */ /* 0x000fea0003800000 */
[----:B------:R0:W5:Y:S01]  /*0d70*/  LD.E R23, desc[UR36][R4.64] ;  /* 0x0000002404177980 */ /* 0x000162000c101900 */
[----:B------:R-:W-:Y:S05]  /*0d80*/  BRA `(.L_x_9) ;  /* 0x0000000000247947 */ /* 0x000fea0003800000 */
.L_x_8:
[----:B------:R-:W-:Y:S02]  /*0d90*/  ULDC.64 UR4, c[0x0][0x588] ;  /* 0x0001620000047ab9 */ /* 0x000fe40000000a00 */
[----:B------:R-:W-:-:S04]  /*0da0*/  ISETP.NE.U32.AND P0, PT, RZ, UR4, PT ;  /* 0x00000004ff007c0c */ /* 0x000fc8000bf05070 */
[----:B------:R-:W-:-:S13]  /*0db0*/  ISETP.NE.AND.EX P0, PT, RZ, UR5, PT, P0 ;  /* 0x00000005ff007c0c */ /* 0x000fda000bf05300 */
[----:B------:R-:W-:Y:S05]  /*0dc0*/  @!P0 BRA `(.L_x_10) ;  /* 0x00000000000c8947 */ /* 0x000fea0003800000 */
[----:B------:R-:W0:Y:S02]  /*0dd0*/  LDC.64 R4, c[0x0][0x588] ;  /* 0x00016200ff047b82 */ /* 0x000e240000000a00 */
[----:B0-----:R1:W5:Y:S01]  /*0de0*/  LDG.E R23, desc[UR36][R4.64] ;  /* 0x0000002404177981 */ /* 0x001362000c1e1900 */
[----:B------:R-:W-:Y:S05]  /*0df0*/  BRA `(.L_x_9) ;  /* 0x0000000000087947 */ /* 0x000fea0003800000 */
.L_x_10:
[----:B------:R-:W-:Y:S02]  /*0e00*/  ULDC UR4, c[0x0][0x580] ;  /* 0x0001600000047ab9 */ /* 0x000fe40000000800 */
[----:B------:R-:W-:-:S07]  /*0e10*/  IMAD.U32 R23, RZ, RZ, UR4 ;  /* 0x00000004ff177e24 */ /* 0x000fce000f8e00ff */
.L_x_9:
[----:B------:R-:W-:Y:S02]  /*0e20*/  ULDC.64 UR4, c[0x0][0x5a0] ;  /* 0x0001680000047ab9 */ /* 0x000fe40000000a00 */
[----:B------:R-:W-:-:S04]  /*0e30*/  ISETP.NE.U32.AND P0, PT, RZ, UR4, PT ;  /* 0x00000004ff007c0c */ /* 0x000fc8000bf05070 */
[----:B------:R-:W-:-:S13]  /*0e40*/  ISETP.NE.AND.EX P0, PT, RZ, UR5, PT, P0 ;  /* 0x00000005ff007c0c */ /* 0x000fda000bf05300 */
[----:B------:R-:W-:Y:S05]  /*0e50*/  @!P0 BRA `(.L_x_11) ;  /* 0x00000000001c8947 */ /* 0x000fea0003800000 */
[----:B01----:R-:W0:Y:S02]  /*0e60*/  LDC.64 R4, c[0x0][0x5a0] ;  /* 0x00016800ff047b82 */ /* 0x003e240000000a00 */
[----:B0-----:R-:W2:Y:S02]  /*0e70*/  LDG.E.64 R4, desc[UR36][R4.64] ;  /* 0x0000002404047981 */ /* 0x001ea4000c1e1b00 */
[----:B--2---:R-:W-:-:S04]  /*0e80*/  ISETP.NE.U32.AND P0, PT, R4, RZ, PT ;  /* 0x000000ff0400720c */ /* 0x004fc80003f05070 */
[----:B------:R-:W-:-:S13]  /*0e90*/  ISETP.NE.AND.EX P0, PT, R5, RZ, PT, P0 ;  /* 0x000000ff0500720c */ /* 0x000fda0003f05300 */
[----:B------:R-:W-:Y:S05]  /*0ea0*/  @!P0 BRA `(.L_x_11) ;  /* 0x0000000000088947 */ /* 0x000fea0003800000 */
[----:B------:R0:W5:Y:S01]  /*0eb0*/  LD.E R56, desc[UR36][R4.64] ;  /* 0x0000002404387980 */ /* 0x000162000c101900 */
[----:B------:R-:W-:Y:S05]  /*0ec0*/  BRA `(.L_x_12) ;  /* 0x0000000000247947 */ /* 0x000fea0003800000 */
.L_x_11:
[----:B------:R-:W-:Y:S02]  /*0ed0*/  ULDC.64 UR4, c[0x0][0x590] ;  /* 0x0001640000047ab9 */ /* 0x000fe40000000a00 */
[----:B------:R-:W-:-:S04]  /*0ee0*/  ISETP.NE.U32.AND P0, PT, RZ, UR4, PT ;  /* 0x00000004ff007c0c */ /* 0x000fc8000bf05070 */
[----:B------:R-:W-:-:S13]  /*0ef0*/  ISETP.NE.AND.EX P0, PT, RZ, UR5, PT, P0 ;  /* 0x00000005ff007c0c */ /* 0x000fda000bf05300 */
[----:B------:R-:W-:Y:S05]  /*0f00*/  @!P0 BRA `(.L_x_13) ;  /* 0x00000000000c8947 */ /* 0x000fea0003800000 */
[----:B01----:R-:W0:Y:S02]  /*0f10*/  LDC.64 R4, c[0x0][0x590] ;  /* 0x00016400ff047b82 */ /* 0x003e240000000a00 */
[----:B0-----:R1:W5:Y:S01]  /*0f20*/  LDG.E R56, desc[UR36][R4.64] ;  /* 0x0000002404387981 */ /* 0x001362000c1e1900 */
[----:B------:R-:W-:Y:S05]  /*0f30*/  BRA `(.L_x_12) ;  /* 0x0000000000087947 */ /* 0x000fea0003800000 */
.L_x_13:
[----:B------:R-:W-:Y:S02]  /*0f40*/  ULDC UR4, c[0x0][0x584] ;  /* 0x0001610000047ab9 */ /* 0x000fe40000000800 */
[----:B------:R-:W-:-:S07]  /*0f50*/  IMAD.U32 R56, RZ, RZ, UR4 ;  /* 0x00000004ff387e24 */ /* 0x000fce000f8e00ff */
.L_x_12:
[----:B------:R-:W-:-:S13]  /*0f60*/  LOP3.LUT P0, RZ, R0, 0xff, RZ, 0xc0, !PT ;  /* 0x000000ff00ff7812 */ /* 0x000fda000780c0ff */
[----:B------:R-:W-:Y:S05]  /*0f70*/  @!P0 EXIT ;  /* 0x000000000000894d */ /* 0x000fea0003800000 */
[----:B------:R-:W-:Y:S01]  /*0f80*/  ULDC UR4, c[0x0][0x28c] ;  /* 0x0000a30000047ab9 */ /* 0x000fe20000000800 */
[----:B------:R-:W-:Y:S01]  /*0f90*/  LOP3.LUT R62, R19, 0x1, RZ, 0xfc, !PT ;  /* 0x00000001133e7812 */ /* 0x000fe200078efcff */
[----:B------:R-:W-:Y:S01]  /*0fa0*/  UIADD3 UR4, UR4, 0x3f, URZ ;  /* 0x0000003f04047890 */ /* 0x000fe2000fffe03f */
[----:B------:R-:W-:Y:S01]  /*0fb0*/  UMOV UR38, URZ ;  /* 0x0000003f00267c82 */ /* 0x000fe20008000000 */
[----:B------:R-:W-:Y:S02]  /*0fc0*/  UMOV UR39, URZ ;  /* 0x0000003f00277c82 */ /* 0x000fe40008000000 */
[----:B------:R-:W-:-:S04]  /*0fd0*/  USHF.R.S32.HI UR5, URZ, 0x1f, UR4 ;  /* 0x0000001f3f057899 */ /* 0x000fc80008011404 */
[----:B------:R-:W-:-:S04]  /*0fe0*/  ULEA.HI UR5, UR5, UR4, URZ, 0x6 ;  /* 0x0000000405057291 */ /* 0x000fc8000f8f303f */
[----:B------:R-:W-:-:S12]  /*0ff0*/  USHF.R.S32.HI UR40, URZ, 0x6, UR5 ;  /* 0x000000063f287899 */ /* 0x000fd80008011405 */
.L_x_95:
[----:B------:R-:W-:Y:S01]  /*1000*/  LOP3.LUT R0, R18, 0x80, RZ, 0xc0, !PT ;  /* 0x0000008012007812 */ /* 0x000fe200078ec0ff */
[----:B--2---:R-:W2:Y:S01]  /*1010*/  S2UR UR7, SR_CgaCtaId ;  /* 0x00000000000779c3 */ /* 0x004ea20000008800 */
[----:B------:R-:W-:Y:S02]  /*1020*/  UMOV UR6, 0x400 ;  /* 0x0000040000067882 */ /* 0x000fe40000000000 */
[----:B------:R-:W-:-:S06]  /*1030*/  SHF.R.U32.HI R0, RZ, 0x7, R0 ;  /* 0x00000007ff007819 */ /* 0x000fcc0000011600 */
[----:B---3--:R-:W3:Y:S01]  /*1040*/  SHFL.IDX PT, R0, R0, RZ, 0x1f ;  /* 0x00001fff00007589 */ /* 0x008ee200000e0000 */
[----:B--2---:R-:W-:Y:S01]  /*1050*/  ULEA UR42, UR7, UR6, 0x18 ;  /* 0x00000006072a7291 */ /* 0x004fe2000f8ec03f */
[----:B---3--:R-:W-:-:S13]  /*1060*/  R2UR UR4, R0 ;  /* 0x00000000000472ca */ /* 0x008fda00000e0000 */
[----:B------:R-:W-:-:S04]  /*1070*/  ULEA.HI UR5, UR4, UR4, URZ, 0x1 ;  /* 0x0000000404057291 */ /* 0x000fc8000f8f083f */
[----:B------:R-:W-:-:S04]  /*1080*/  ULOP3.LUT UR5, UR5, 0x7fffe, URZ, 0xc0, !UPT ;  /* 0x0007fffe05057892 */ /* 0x000fc8000f8ec03f */
[----:B------:R-:W-:-:S03]  /*1090*/  UIADD3 UR5, UR4, -UR5, URZ ;  /* 0x8000000504057290 */ /* 0x000fc6000fffe03f */
[----:B------:R-:W-:Y:S01]  /*10a0*/  ULDC UR4, c[0x0][0x28c] ;  /* 0x0000a30000047ab9 */ /* 0x000fe20000000800 */
[----:B------:R-:W-:Y:S01]  /*10b0*/  ULEA UR5, UR5, UR42, 0xd ;  /* 0x0000002a05057291 */ /* 0x000fe2000f8e683f */
[----:B------:R-:W-:-:S03]  /*10c0*/  ISETP.LT.AND P0, PT, RZ, UR4, PT ;  /* 0x00000004ff007c0c */ /* 0x000fc6000bf01270 */
[----:B------:R-:W-:-:S04]  /*10d0*/  UIADD3 UR5, UR5, 0x180, URZ ;  /* 0x0000018005057890 */ /* 0x000fc8000fffe03f */
[----:B------:R-:W-:-:S04]  /*10e0*/  USHF.R.U32.HI UR5, URZ, 0x4, UR5 ;  /* 0x000000043f057899 */ /* 0x000fc80008011605 */
[----:B------:R-:W-:Y:S02]  /*10f0*/  ULOP3.LUT UR41, UR5, 0x3fff, URZ, 0xc0, !UPT ;  /* 0x00003fff05297892 */ /* 0x000fe4000f8ec03f */
[----:B-1--45:R-:W-:Y:S10]  /*1100*/  @P0 BRA `(.L_x_14) ;  /* 0x0000000000400947 */ /* 0x032ff40003800000 */
[----:B------:R-:W-:Y:S01]  /*1110*/  MOV R0, 0x0 ;  /* 0x0000000000007802 */ /* 0x000fe20000000f00 */
[----:B------:R-:W-:Y:S01]  /*1120*/  ULDC.64 UR4, c[0x4][0x68] ;  /* 0x01001a0000047ab9 */ /* 0x000fe20000000a00 */
[----:B------:R-:W-:Y:S01]  /*1130*/  ULDC.64 UR6, c[0x4][0x8] ;  /* 0x0100020000067ab9 */ /* 0x000fe20000000a00 */
[----:B01----:R-:W-:Y:S01]  /*1140*/  IMAD.U32 R4, RZ, RZ, UR4 ;  /* 0x00000004ff047e24 */ /* 0x003fe2000f8e00ff */
[----:B------:R0:W1:Y:S01]  /*1150*/  LDC.64 R14, c[0x4][R0] ;  /* 0x01000000000e7b82 */ /* 0x0000620000000a00 */
[----:B------:R-:W-:Y:S01]  /*1160*/  IMAD.U32 R5, RZ, RZ, UR5 ;  /* 0x00000005ff057e24 */ /* 0x000fe2000f8e00ff */
[----:B------:R-:W-:Y:S01]  /*1170*/  ULDC.64 UR4, c[0x4][0x70] ;  /* 0x01001c0000047ab9 */ /* 0x000fe20000000a00 */
[----:B------:R-:W-:Y:S02]  /*1180*/  IMAD.U32 R10, RZ, RZ, UR6 ;  /* 0x00000006ff0a7e24 */ /* 0x000fe4000f8e00ff */
[----:B------:R-:W-:Y:S02]  /*1190*/  IMAD.U32 R6, RZ, RZ, UR4 ;  /* 0x00000004ff067e24 */ /* 0x000fe4000f8e00ff */
[----:B------:R-:W-:-:S02]  /*11a0*/  IMAD.U32 R7, RZ, RZ, UR5 ;  /* 0x00000005ff077e24 */ /* 0x000fc4000f8e00ff */
[----:B------:R-:W-:Y:S02]  /*11b0*/  IMAD.U32 R11, RZ, RZ, UR7 ;  /* 0x00000007ff0b7e24 */ /* 0x000fe4000f8e00ff */
[----:B------:R-:W-:Y:S02]  /*11c0*/  IMAD.MOV.U32 R8, RZ, RZ, 0x1e1 ;  /* 0x000001e1ff087424 */ /* 0x000fe400078e00ff */
[----:B------:R-:W-:Y:S02]  /*11d0*/  IMAD.MOV.U32 R12, RZ, RZ, 0x1 ;  /* 0x00000001ff0c7424 */ /* 0x000fe400078e00ff */
[----:B0-----:R-:W-:-:S07]  /*11e0*/  IMAD.MOV.U32 R13, RZ, RZ, RZ ;  /* 0x000000ffff0d7224 */ /* 0x001fce00078e00ff */
[----:B------:R-:W-:-:S07]  /*11f0*/  LEPC R20, `(.L_x_14) ;  /* 0x000000001014794e */ /* 0x000fce0000000000 */
[----:B-1---5:R-:W-:Y:S05]  /*1200*/  CALL.ABS.NOINC R14 ;  /* 0x000000000e007343 */ /* 0x022fea0003c00000 */
.L_x_14:
[----:B------:R-:W-:-:S13]  /*1210*/  ISETP.NE.AND P0, PT, R62, 0x3, PT ;  /* 0x000000033e00780c */ /* 0x000fda0003f05270 */
[----:B------:R-:W-:Y:S05]  /*1220*/  @!P0 BRA `(.L_x_15) ;  /* 0x0000000000048947 */ /* 0x000fea0003800000 */
[----:B------:R-:W-:Y:S01]  /*1230*/  BPT.TRAP 0x1 ;  /* 0x000000040000795c */ /* 0x000fe20000300000 */
.L_x_15:
[----:B------:R-:W-:Y:S02]  /*1240*/  IMAD.U32 R3, RZ, RZ, UR39 ;  /* 0x00000027ff037e24 */ /* 0x000fe4000f8e00ff */
[----:B------:R-:W-:-:S03]  /*1250*/  IMAD.U32 R0, RZ, RZ, UR38 ;  /* 0x00000026ff007e24 */ /* 0x000fc6000f8e00ff */
[----:B------:R-:W-:Y:S02]  /*1260*/  LEA R3, R3, UR42, 0x3 ;  /* 0x0000002a03037c11 */ /* 0x000fe4000f8e18ff */
[----:B------:R-:W-:-:S04]  /*1270*/  SHF.L.U32 R0, R0, 0x1f, RZ ;  /* 0x0000001f00007819 */ /* 0x000fc800000006ff */
[----:B------:R2:W3:Y:S01]  /*1280*/  SYNCS.PHASECHK.TRANS64.TRYWAIT P1, [R3+URZ], R0 ;  /* 0x00000000030075a7 */ /* 0x0004e2000802017f */
[----:B------:R-:W-:Y:S05]  /*1290*/  @!P0 BRA `(.L_x_16) ;  /* 0x0000000000048947 */ /* 0x000fea0003800000 */
[----:B------:R-:W-:Y:S01]  /*12a0*/  BPT.TRAP 0x1 ;  /* 0x000000040000795c */ /* 0x000fe20000300000 */
.L_x_16:
[----:B---3--:R-:W-:Y:S05]  /*12b0*/  @P1 BRA `(.L_x_17) ;  /* 0x0000000000081947 */ /* 0x008fea0003800000 */
[----:B------:R-:W3:Y:S02]  /*12c0*/  SYNCS.PHASECHK.TRANS64.TRYWAIT P1, [R3+URZ], R0 ;  /* 0x00000000030075a7 */ /* 0x000ee4000802017f */
[----:B---3--:R-:W-:Y:S05]  /*12d0*/  @!P1 BRA `(.L_x_18) ;  /* 0x0000004c00689947 */ /* 0x008fea0003800000 */
.L_x_17:
[----:B------:R-:W-:-:S04]  /*12e0*/  UISETP.LT.AND UP0, UPT, UR40, 0x1, UPT ;  /* 0x000000012800788c */ /* 0x000fc8000bf01270 */
[----:B------:R-:W-:-:S04]  /*12f0*/  USEL UR4, UR40, 0x1, UP0 ;  /* 0x0000000128047887 */ /* 0x000fc80008000000 */
[----:B------:R-:W-:-:S06]  /*1300*/  UIADD3 UR4, UR40, -UR4, URZ ;  /* 0x8000000428047290 */ /* 0x000fcc000fffe03f */
[----:B--23--:R-:W-:Y:S01]  /*1310*/  IMAD.U32 R0, RZ, RZ, UR4 ;  /* 0x00000004ff007e24 */ /* 0x00cfe2000f8e00ff */
[----:B------:R-:W-:Y:S05]  /*1320*/  WARPSYNC.ALL ;  /* 0x0000000000007948 */ /* 0x000fea0003800000 */
[----:B------:R-:W-:Y:S01]  /*1330*/  ISETP.GE.AND P1, PT, R0, 0x1, PT ;  /* 0x000000010000780c */ /* 0x000fe20003f26270 */
[----:B------:R-:W-:Y:S01]  /*1340*/  UIADD3 UR4, UR42, 0x24180, URZ ;  /* 0x000241802a047890 */ /* 0x000fe2000fffe03f */
[----:B------:R-:W-:Y:S01]  /*1350*/  WARPGROUP.ARRIVE ;  /* 0x00000000000079c5 */ /* 0x000fe20000000000 */
[----:B------:R-:W-:Y:S02]  /*1360*/  ULEA UR5, UR39, UR41, 0xa ;  /* 0x0000002927057291 */ /* 0x000fe4000f8e503f */
[----:B------:R-:W-:Y:S01]  /*1370*/  USHF.R.U32.HI UR4, URZ, 0x4, UR4 ;  /* 0x000000043f047899 */ /* 0x000fe20008011604 */
[----:B------:R-:W-:Y:S01]  /*1380*/  UMOV UR9, 0x40000040 ;  /* 0x4000004000097882 */ /* 0x000fe20000000000 */
[----:B------:R-:W-:-:S02]  /*1390*/  UMOV UR11, 0x40000040 ;  /* 0x40000040000b7882 */ /* 0x000fc40000000000 */
[----:B------:R-:W-:Y:S01]  /*13a0*/  ULOP3.LUT UR4, UR4, 0x3fff, URZ, 0xc0, !UPT ;  /* 0x00003fff04047892 */ /* 0x000fe2000f8ec03f */
[----:B------:R-:W-:-:S03]  /*13b0*/  UMOV UR8, UR5 ;  /* 0x0000000500087c82 */ /* 0x000fc60008000000 */
[----:B------:R-:W-:-:S04]  /*13c0*/  ULOP3.LUT UR4, UR4, 0x10000, URZ, 0xfc, !UPT ;  /* 0x0001000004047892 */ /* 0x000fc8000f8efc3f */
[----:B------:R-:W-:-:S07]  /*13d0*/  ULEA UR6, UR39, UR4, 0x9 ;  /* 0x0000000427067291 */ /* 0x000fce000f8e483f */
[----:B------:R-:W-:Y:S02]  /*13e0*/  UMOV UR10, UR6 ;  /* 0x00000006000a7c82 */ /* 0x000fe40008000000 */
[----:B------:R-:W-:Y:S01]  /*13f0*/  HGMMA.64x64x16.F32 R24, gdesc[UR8].tnspA, RZ, !UPT, gsb0 ;  /* 0x20e00000081879f0 */ /* 0x000fe2000c0008ff */
[----:B------:R-:W-:Y:S02]  /*1400*/  UIADD3 UR8, UR5, 0x80, URZ ;  /* 0x0000008005087890 */ /* 0x000fe4000fffe03f */
[----:B------:R-:W-:Y:S01]  /*1410*/  UIADD3 UR10, UR6, 0x2, URZ ;  /* 0x00000002060a7890 */ /* 0x000fe2000fffe03f */
[----:B------:R-:W-:Y:S01]  /*1420*/  UMOV UR9, 0x40000040 ;  /* 0x4000004000097882 */ /* 0x000fe20000000000 */
[----:B------:R-:W-:Y:S01]  /*1430*/  UMOV UR11, 0x40000040 ;  /* 0x40000040000b7882 */ /* 0x000fe20000000000 */
[----:B------:R-:W-:Y:S02]  /*1440*/  WARPGROUP.DEPBAR.LE gsb0, 0x0 ;  /* 0x00008000000079c5 */ /* 0x000fe40000010000 */
[----:B------:R-:W-:-:S06]  /*1450*/  WARPGROUP.ARRIVE ;  /* 0x00000000000079c5 */ /* 0x000fcc0000000000 */
[----:B------:R-:W-:Y:S01]  /*1460*/  HGMMA.64x64x16.F32 R24, gdesc[UR8].tnspA, R24, gsb0 ;  /* 0x20e00000081879f0 */ /* 0x000fe20008000818 */
        /* <DEDUP_REMOVED lines=13> */
[----:B------:R-:W-:Y:S03]  /*1540*/  HGMMA.64x64x16.F32 R24, gdesc[UR8].tnspA, R24, gsb0 ;  /* 0x20e00000081879f0 */ /* 0x000fe60008000818 */
[----:B------:R-:W-:Y:S02]  /*1550*/  WARPGROUP.DEPBAR.LE gsb0, 0x0 ;  /* 0x00008000000079c5 */ /* 0x000fe40000010000 */
[----:B------:R-:W-:Y:S05]  /*1560*/  @!P1 BRA `(.L_x_19) ;  /* 0x0000000400189947 */ /* 0x000fea0003800000 */
[----:B------:R-:W-:-:S04]  /*1570*/  UIADD3 UR5, UR39, 0x1, URZ ;  /* 0x0000000127057890 */ /* 0x000fc8000fffe03f */
[----:B------:R-:W-:-:S04]  /*1580*/  UISETP.NE.AND UP0, UPT, UR5, 0x9, UPT ;  /* 0x000000090500788c */ /* 0x000fc8000bf05270 */
[----:B------:R-:W-:Y:S02]  /*1590*/  USEL UR6, URZ, 0x1, UP0 ;  /* 0x000000013f067887 */ /* 0x000fe40008000000 */
[----:B------:R-:W-:Y:S02]  /*15a0*/  USEL UR5, UR5, URZ, UP0 ;  /* 0x0000003f05057287 */ /* 0x000fe40008000000 */
[----:B------:R-:W-:-:S06]  /*15b0*/  ULOP3.LUT UR6, UR38, UR6, URZ, 0x3c, !UPT ;  /* 0x0000000626067292 */ /* 0x000fcc000f8e3c3f */
[----:B01----:R-:W-:Y:S01]  /*15c0*/  IMAD.U32 R5, RZ, RZ, UR6 ;  /* 0x00000006ff057e24 */ /* 0x003fe2000f8e00ff */
[----:B------:R-:W-:-:S06]  /*15d0*/  UMOV UR6, UR39 ;  /* 0x0000002700067c82 */ /* 0x000fcc0008000000 */
.L_x_26:
[----:B01----:R-:W-:Y:S05]  /*15e0*/  @!P0 BRA `(.L_x_20) ;  /* 0x0000000000048947 */ /* 0x003fea0003800000 */
[----:B------:R-:W-:Y:S01]  /*15f0*/  BPT.TRAP 0x1 ;  /* 0x000000040000795c */ /* 0x000fe20000300000 */
.L_x_20:
[----:B------:R-:W0:Y:S01]  /*1600*/  S2UR UR8, SR_CgaCtaId ;  /* 0x00000000000879c3 */ /* 0x000e220000008800 */
[----:B------:R-:W-:Y:S01]  /*1610*/  UMOV UR7, 0x400 ;  /* 0x0000040000077882 */ /* 0x000fe20000000000 */
[----:B------:R-:W-:Y:S01]  /*1620*/  SHF.L.U32 R3, R5, 0x1f, RZ ;  /* 0x0000001f05037819 */ /* 0x000fe200000006ff */
[----:B0-----:R-:W-:-:S04]  /*1630*/  ULEA UR13, UR8, UR7, 0x18 ;  /* 0x00000007080d7291 */ /* 0x001fc8000f8ec03f */
[----:B------:R-:W-:-:S09]  /*1640*/  ULEA UR7, UR5, UR13, 0x3 ;  /* 0x0000000d05077291 */ /* 0x000fd2000f8e183f */
[----:B------:R0:W1:Y:S01]  /*1650*/  SYNCS.PHASECHK.TRANS64.TRYWAIT P1, [UR7], R3 ;  /* 0x00000003ff0075a7 */ /* 0x0000620008020147 */
[----:B------:R-:W-:Y:S05]  /*1660*/  @!P0 BRA `(.L_x_21) ;  /* 0x0000000000048947 */ /* 0x000fea0003800000 */
[----:B------:R-:W-:Y:S01]  /*1670*/  BPT.TRAP 0x1 ;  /* 0x000000040000795c */ /* 0x000fe20000300000 */
.L_x_21:
[----:B-1----:R-:W-:Y:S05]  /*1680*/  @P1 BRA `(.L_x_22) ;  /* 0x0000000000081947 */ /* 0x002fea0003800000 */
[----:B------:R-:W1:Y:S02]  /*1690*/  SYNCS.PHASECHK.TRANS64.TRYWAIT P1, [UR7], R3 ;  /* 0x00000003ff0075a7 */ /* 0x000e640008020147 */
[----:B-1----:R-:W-:Y:S05]  /*16a0*/  @!P1 BRA `(.L_x_23) ;  /* 0x0000004800889947 */ /* 0x002fea0003800000 */
.L_x_22:
[----:B------:R-:W-:Y:S01]  /*16b0*/  ULEA UR7, UR5, UR41, 0xa ;  /* 0x0000002905077291 */ /* 0x000fe2000f8e503f */
[----:B------:R-:W-:Y:S01]  /*16c0*/  WARPGROUP.ARRIVE ;  /* 0x00000000000079c5 */ /* 0x000fe20000000000 */
[----:B------:R-:W-:Y:S01]  /*16d0*/  ULEA UR12, UR5, UR4, 0x9 ;  /* 0x00000004050c7291 */ /* 0x000fe2000f8e483f */
[----:B------:R-:W-:Y:S01]  /*16e0*/  UMOV UR9, 0x40000040 ;  /* 0x4000004000097882 */ /* 0x000fe20000000000 */
[----:B------:R-:W-:-:S03]  /*16f0*/  UMOV UR11, 0x40000040 ;  /* 0x40000040000b7882 */ /* 0x000fc60000000000 */
[----:B------:R-:W-:Y:S02]  /*1700*/  UMOV UR8, UR7 ;  /* 0x0000000700087c82 */ /* 0x000fe40008000000 */
[----:B------:R-:W-:Y:S02]  /*1710*/  UMOV UR10, UR12 ;  /* 0x0000000c000a7c82 */ /* 0x000fe40008000000 */
[----:B------:R-:W-:Y:S01]  /*1720*/  HGMMA.64x64x16.F32 R24, gdesc[UR8].tnspA, R24, gsb0 ;  /* 0x20e00000081879f0 */ /* 0x000fe20008000818 */
[----:B------:R-:W-:Y:S02]  /*1730*/  UIADD3 UR8, UR7, 0x80, URZ ;  /* 0x0000008007087890 */ /* 0x000fe4000fffe03f */
[----:B------:R-:W-:Y:S01]  /*1740*/  UIADD3 UR10, UR12, 0x2, URZ ;  /* 0x000000020c0a7890 */ /* 0x000fe2000fffe03f */
[----:B------:R-:W-:Y:S01]  /*1750*/  UMOV UR9, 0x40000040 ;  /* 0x4000004000097882 */ /* 0x000fe20000000000 */
[----:B------:R-:W-:Y:S01]  /*1760*/  UMOV UR11, 0x40000040 ;  /* 0x40000040000b7882 */ /* 0x000fe20000000000 */
[----:B------:R-:W-:-:S02]  /*1770*/  WARPGROUP.DEPBAR.LE gsb0, 0x0 ;  /* 0x00008000000079c5 */ /* 0x000fc40000010000 */
        /* <DEDUP_REMOVED lines=18> */
[----:B------:R-:W-:Y:S01]  /*18a0*/  BPT.TRAP 0x1 ;  /* 0x000000040000795c */ /* 0x000fe20000300000 */
.L_x_24:
[----:B------:R-:W-:Y:S01]  /*18b0*/  ULEA UR7, UR6, UR13, 0x3 ;  /* 0x0000000d06077291 */ /* 0x000fe2000f8e183f */
[----:B------:R-:W-:-:S03]  /*18c0*/  ISETP.GT.U32.AND P1, PT, R19, 0x1, PT ;  /* 0x000000011300780c */ /* 0x000fc60003f24070 */
[----:B------:R-:W-:-:S04]  /*18d0*/  UIADD3 UR7, UR7, 0x48, URZ ;  /* 0x0000004807077890 */ /* 0x000fc8000fffe03f */
[----:B------:R-:W-:-:S09]  /*18e0*/  UPRMT UR7, URZ, 0x654, UR7 ;  /* 0x000006543f077896 */ /* 0x000fd20008000007 */
[----:B------:R-:W-:Y:S01]  /*18f0*/  SYNCS.ARRIVE.TRANS64.RED.A1T0 RZ, [UR7], RZ ;  /* 0x000000ffffff79a7 */ /* 0x000fe20008100407 */
[----:B------:R-:W-:Y:S05]  /*1900*/  @P1 BRA `(.L_x_25) ;  /* 0x0000000000041947 */ /* 0x000fea0003800000 */
[----:B------:R-:W-:Y:S01]  /*1910*/  BPT.TRAP 0x1 ;  /* 0x000000040000795c */ /* 0x000fe20000300000 */
.L_x_25:
[----:B------:R-:W-:Y:S01]  /*1920*/  UIADD3 UR5, UR5, 0x1, URZ ;  /* 0x0000000105057890 */ /* 0x000fe2000fffe03f */
[C---:B------:R-:W-:Y:S01]  /*1930*/  ISETP.GT.AND P1, PT, R0.reuse, 0x1, PT ;  /* 0x000000010000780c */ /* 0x040fe20003f24270 */
[----:B------:R-:W-:Y:S01]  /*1940*/  UIADD3 UR6, UR6, 0x1, URZ ;  /* 0x0000000106067890 */ /* 0x000fe2000fffe03f */
[----:B------:R-:W-:Y:S01]  /*1950*/  VIADD R0, R0, 0xffffffff ;  /* 0xffffffff00007836 */ /* 0x000fe20000000000 */
[----:B------:R-:W-:Y:S02]  /*1960*/  UISETP.NE.AND UP0, UPT, UR5, 0x9, UPT ;  /* 0x000000090500788c */ /* 0x000fe4000bf05270 */
[----:B------:R-:W-:Y:S02]  /*1970*/  UISETP.NE.AND UP1, UPT, UR6, 0x9, UPT ;  /* 0x000000090600788c */ /* 0x000fe4000bf25270 */
[----:B------:R-:W-:Y:S02]  /*1980*/  USEL UR7, URZ, 0x1, UP0 ;  /* 0x000000013f077887 */ /* 0x000fe40008000000 */
[----:B------:R-:W-:-:S02]  /*1990*/  USEL UR5, UR5, URZ, UP0 ;  /* 0x0000003f05057287 */ /* 0x000fc40008000000 */
[----:B------:R-:W-:Y:S02]  /*19a0*/  USEL UR6, UR6, URZ, UP1 ;  /* 0x0000003f06067287 */ /* 0x000fe40008800000 */
[----:B------:R-:W-:Y:S01]  /*19b0*/  LOP3.LUT R5, R5, UR7, RZ, 0x3c, !PT ;  /* 0x0000000705057c12 */ /* 0x000fe2000f8e3cff */
[----:B------:R-:W-:Y:S09]  /*19c0*/  @P1 BRA `(.L_x_26) ;  /* 0xfffffffc00041947 */ /* 0x000ff2000383ffff */
.L_x_19:
[----:B------:R-:W2:Y:S02]  /*19d0*/  LDC R0, c[0x0][0x28c] ;  /* 0x0000a300ff007b82 */ /* 0x000ea40000000800 */
[----:B--2---:R-:W-:-:S13]  /*19e0*/  ISETP.GE.AND P1, PT, R0, 0x1, PT ;  /* 0x000000010000780c */ /* 0x004fda0003f26270 */
[----:B------:R-:W-:Y:S05]  /*19f0*/  @!P1 BRA `(.L_x_27) ;  /* 0x0000000000489947 */ /* 0x000fea0003800000 */
[----:B------:R-:W-:Y:S05]  /*1a00*/  @!P0 BRA `(.L_x_28) ;  /* 0x0000000000048947 */ /* 0x000fea0003800000 */
[----:B------:R-:W-:Y:S01]  /*1a10*/  BPT.TRAP 0x1 ;  /* 0x000000040000795c */ /* 0x000fe20000300000 */
.L_x_28:
[----:B------:R-:W2:Y:S01]  /*1a20*/  S2UR UR7, SR_CgaCtaId ;  /* 0x00000000000779c3 */ /* 0x000ea20000008800 */
[----:B------:R-:W-:Y:S01]  /*1a30*/  UISETP.LT.AND UP0, UPT, UR40, 0x1, UPT ;  /* 0x000000012800788c */ /* 0x000fe2000bf01270 */
[----:B------:R-:W-:-:S03]  /*1a40*/  ISETP.GT.U32.AND P0, PT, R19, 0x1, PT ;  /* 0x000000011300780c */ /* 0x000fc60003f04070 */
[----:B------:R-:W-:-:S04]  /*1a50*/  USEL UR6, UR40, 0x1, UP0 ;  /* 0x0000000128067887 */ /* 0x000fc80008000000 */
[----:B------:R-:W-:-:S04]  /*1a60*/  UIADD3 UR6, UR39, UR40, -UR6 ;  /* 0x0000002827067290 */ /* 0x000fc8000fffe806 */
[----:B------:R-:W-:-:S04]  /*1a70*/  UIMAD.WIDE.U32 UR4, UR6, 0x38e38e39, URZ ;  /* 0x38e38e39060478a5 */ /* 0x000fc8000f8e003f */
[----:B------:R-:W-:-:S03]  /*1a80*/  USHF.R.U32.HI UR4, URZ, 0x1, UR5 ;  /* 0x000000013f047899 */ /* 0x000fc60008011605 */
[----:B------:R-:W-:Y:S01]  /*1a90*/  UMOV UR5, 0x400 ;  /* 0x0000040000057882 */ /* 0x000fe20000000000 */
[----:B------:R-:W-:Y:S02]  /*1aa0*/  UIMAD UR6, UR4, -0x9, UR6 ;  /* 0xfffffff7040678a4 */ /* 0x000fe4000f8e0206 */
[----:B--2---:R-:W-:-:S04]  /*1ab0*/  ULEA UR5, UR7, UR5, 0x18 ;  /* 0x0000000507057291 */ /* 0x004fc8000f8ec03f */
[----:B------:R-:W-:-:S04]  /*1ac0*/  ULEA UR6, UR6, UR5, 0x3 ;  /* 0x0000000506067291 */ /* 0x000fc8000f8e183f */
[----:B------:R-:W-:-:S04]  /*1ad0*/  UIADD3 UR6, UR6, 0x48, URZ ;  /* 0x0000004806067890 */ /* 0x000fc8000fffe03f */
[----:B------:R-:W-:-:S09]  /*1ae0*/  UPRMT UR6, URZ, 0x654, UR6 ;  /* 0x000006543f067896 */ /* 0x000fd20008000006 */
[----:B------:R-:W-:Y:S01]  /*1af0*/  SYNCS.ARRIVE.TRANS64.RED.A1T0 RZ, [UR6], RZ ;  /* 0x000000ffffff79a7 */ /* 0x000fe20008100406 */
[----:B------:R-:W-:Y:S05]  /*1b00*/  @P0 BRA `(.L_x_27) ;  /* 0x0000000000040947 */ /* 0x000fea0003800000 */
[----:B------:R-:W-:Y:S01]  /*1b10*/  BPT.TRAP 0x1 ;  /* 0x000000040000795c */ /* 0x000fe20000300000 */
.L_x_27:
[----:B------:R-:W2:Y:S01]  /*1b20*/  LDC R6, c[0x0][0x288] ;  /* 0x0000a200ff067b82 */ /* 0x000ea20000000800 */
[C---:B01----:R-:W-:Y:S01]  /*1b30*/  LOP3.LUT R5, R18.reuse, 0x3, RZ, 0xc0, !PT ;  /* 0x0000000312057812 */ /* 0x043fe200078ec0ff */
[----:B------:R-:W-:Y:S01]  /*1b40*/  IMAD.SHL.U32 R59, R59, 0x40, RZ ;  /* 0x000000403b3b7824 */ /* 0x000fe200078e00ff */
[----:B------:R-:W-:Y:S01]  /*1b50*/  UIADD3 UR39, UR40, UR39, URZ ;  /* 0x0000002728277290 */ /* 0x000fe2000fffe03f */
[----:B------:R-:W-:Y:S01]  /*1b60*/  SHF.R.U32.HI R3, RZ, 0x2, R18 ;  /* 0x00000002ff037819 */ /* 0x000fe20000011612 */
[C---:B------:R-:W-:Y:S01]  /*1b70*/  IMAD.SHL.U32 R10, R18.reuse, 0x2, RZ ;  /* 0x00000002120a7824 */ /* 0x040fe200078e00ff */
[----:B------:R-:W-:Y:S01]  /*1b80*/  LOP3.LUT R4, R18, 0x60, RZ, 0xc0, !PT ;  /* 0x0000006012047812 */ /* 0x000fe200078ec0ff */
[----:B------:R-:W-:Y:S01]  /*1b90*/  UISETP.GT.U32.AND UP0, UPT, UR39, 0x8, UPT ;  /* 0x000000082700788c */ /* 0x000fe2000bf04070 */
[----:B------:R-:W-:Y:S01]  /*1ba0*/  LOP3.LUT R0, R22, 0x1, RZ, 0xc0, !PT ;  /* 0x0000000116007812 */ /* 0x000fe200078ec0ff */
[----:B------:R-:W-:Y:S01]  /*1bb0*/  ULDC UR7, c[0x0][0x284] ;  /* 0x0000a10000077ab9 */ /* 0x000fe20000000800 */
[----:B------:R-:W-:Y:S01]  /*1bc0*/  LOP3.LUT R3, R3, 0x7, RZ, 0xc0, !PT ;  /* 0x0000000703037812 */ /* 0x000fe200078ec0ff */
[----:B------:R-:W-:Y:S01]  /*1bd0*/  UISETP.LT.U32.AND UP0, UPT, UR40, 0x9, UP0 ;  /* 0x000000092800788c */ /* 0x000fe20008701070 */
[----:B------:R-:W-:Y:S01]  /*1be0*/  SHF.R.U32.HI R4, RZ, 0x1, R4 ;  /* 0x00000001ff047819 */ /* 0x000fe20000011604 */
[----:B------:R-:W-:Y:S01]  /*1bf0*/  IMAD.SHL.U32 R8, R0, 0x40, RZ ;  /* 0x0000004000087824 */ /* 0x000fe200078e00ff */
[----:B------:R-:W-:Y:S01]  /*1c00*/  UISETP.GE.U32.AND UP1, UPT, UR40, 0x9, UPT ;  /* 0x000000092800788c */ /* 0x000fe2000bf26070 */
[----:B------:R-:W-:Y:S01]  /*1c10*/  SHF.R.S32.HI R15, RZ, 0x1f, R57 ;  /* 0x0000001fff0f7819 */ /* 0x000fe20000011439 */
[----:B------:R-:W-:Y:S01]  /*1c20*/  ULDC.64 UR8, c[0x0][0x5d0] ;  /* 0x0001740000087ab9 */ /* 0x000fe20000000a00 */
[--C-:B------:R-:W-:Y:S01]  /*1c30*/  IADD3 R7, RZ, -R4, -R3.reuse ;  /* 0x80000004ff077210 */ /* 0x100fe20007ffe803 */
[----:B------:R-:W-:Y:S01]  /*1c40*/  UIMAD.WIDE.U32 UR4, UR39, 0x38e38e39, URZ ;  /* 0x38e38e39270478a5 */ /* 0x000fe2000f8e003f */
[C---:B------:R-:W-:Y:S01]  /*1c50*/  LOP3.LUT R10, R59.reuse, 0x6, R10, 0xf8, !PT ;  /* 0x000000063b0a7812 */ /* 0x040fe200078ef80a */
[----:B------:R-:W-:Y:S01]  /*1c60*/  USEL UR6, URZ, 0x1, !UP0 ;  /* 0x000000013f067887 */ /* 0x000fe2000c000000 */
[----:B------:R-:W-:Y:S01]  /*1c70*/  LOP3.LUT R3, R8, 0x40, R3, 0xe2, !PT ;  /* 0x0000004008037812 */ /* 0x000fe200078ee203 */
[C---:B------:R-:W-:Y:S01]  /*1c80*/  IMAD.WIDE R8, R58.reuse, 0x80, RZ ;  /* 0x000000803a087825 */ /* 0x040fe200078e02ff */
[----:B------:R-:W-:Y:S01]  /*1c90*/  SHF.R.S32.HI R11, RZ, 0x1f, R10 ;  /* 0x0000001fff0b7819 */ /* 0x000fe2000001140a */
[----:B------:R-:W-:Y:S01]  /*1ca0*/  USHF.R.U32.HI UR4, URZ, 0x1, UR5 ;  /* 0x000000013f047899 */ /* 0x000fe20008011605 */
[----:B--2---:R-:W-:Y:S01]  /*1cb0*/  ISETP.GE.AND P0, PT, R59, R6, PT ;  /* 0x000000063b00720c */ /* 0x004fe20003f06270 */
[----:B------:R-:W-:Y:S01]  /*1cc0*/  IMAD R12, R5, -0x2, R6 ;  /* 0xfffffffe050c7824 */ /* 0x000fe200078e0206 */
[----:B------:R-:W-:Y:S01]  /*1cd0*/  ULOP3.LUT UR38, UR38, UR6, URZ, 0x3c, !UPT ;  /* 0x0000000626267292 */ /* 0x000fe2000f8e3c3f */
[----:B------:R-:W-:Y:S01]  /*1ce0*/  IMAD.SHL.U32 R5, R58, 0x80, RZ ;  /* 0x000000803a057824 */ /* 0x000fe200078e00ff */
[----:B------:R-:W-:Y:S01]  /*1cf0*/  LOP3.LUT R73, R8, R3, R4, 0xfe, !PT ;  /* 0x0000000308497212 */ /* 0x000fe200078efe04 */
[----:B------:R-:W-:Y:S01]  /*1d00*/  IMAD R6, R15, UR8, RZ ;  /* 0x000000080f067c24 */ /* 0x000fe2000f8e02ff */
[----:B------:R-:W-:Y:S01]  /*1d10*/  UIMAD UR39, UR4, -0x9, UR39 ;  /* 0xfffffff7042778a4 */ /* 0x000fe2000f8e0227 */
[----:B------:R-:W-:Y:S01]  /*1d20*/  IMAD R0, R0, -0x40, R7 ;  /* 0xffffffc000007824 */ /* 0x000fe200078e0207 */
[----:B------:R-:W-:Y:S01]  /*1d30*/  ISETP.GE.OR P0, PT, R5, UR7, P0 ;  /* 0x0000000705007c0c */ /* 0x000fe20008706670 */
[C---:B------:R-:W-:Y:S01]  /*1d40*/  IMAD R13, R57.reuse, UR9, R6 ;  /* 0x00000009390d7c24 */ /* 0x040fe2000f8e0206 */
[----:B------:R-:W-:Y:S01]  /*1d50*/  @UP1 ULOP3.LUT UR38, UR38, 0x1, UR4, 0x78, !UPT ;  /* 0x0000000126261892 */ /* 0x000fe2000f8e7804 */
[----:B------:R-:W-:Y:S01]  /*1d60*/  IMAD.WIDE.U32 R6, R57, UR8, R10 ;  /* 0x0000000839067c25 */ /* 0x000fe2000f8e000a */
[----:B------:R-:W-:-:S03]  /*1d70*/  IADD3 R3, -R5, UR7, R0 ;  /* 0x0000000705037c10 */ /* 0x000fc6000fffe100 */
[----:B------:R-:W-:Y:S02]  /*1d80*/  IMAD.IADD R7, R7, 0x1, R13 ;  /* 0x0000000107077824 */ /* 0x000fe400078e020d */
[----:B------:R-:W-:Y:S02]  /*1d90*/  IMAD.IADD R4, R12, 0x1, -R59 ;  /* 0x000000010c047824 */ /* 0x000fe400078e0a3b */
[----:B------:R-:W-:Y:S02]  /*1da0*/  IMAD.MOV.U32 R0, RZ, RZ, -0x1 ;  /* 0xffffffffff007424 */ /* 0x000fe400078e00ff */
[----:B------:R-:W-:Y:S05]  /*1db0*/  @P0 BRA `(.L_x_29) ;  /* 0x0000002000a40947 */ /* 0x000fea0003800000 */
[----:B------:R-:W0:Y:S01]  /*1dc0*/  LDC.64 R66, c[0x0][0x5c8] ;  /* 0x00017200ff427b82 */ /* 0x000e220000000a00 */
[----:B-----5:R-:W-:Y:S01]  /*1dd0*/  FSETP.NEU.AND P0, PT, R56, RZ, PT ;  /* 0x000000ff3800720b */ /* 0x020fe20003f0d000 */
[----:B------:R-:W-:Y:S01]  /*1de0*/  BSSY B0, `(.L_x_29) ;  /* 0x0000226000007945 */ /* 0x000fe20003800000 */
[----:B------:R-:W-:-:S04]  /*1df0*/  ISETP.GT.AND P2, PT, R4, RZ, PT ;  /* 0x000000ff0400720c */ /* 0x000fc80003f44270 */
[----:B------:R-:W-:Y:S01]  /*1e00*/  ISETP.GT.AND P1, PT, R3, RZ, P2 ;  /* 0x000000ff0300720c */ /* 0x000fe20001724270 */
[-C--:B0-----:R-:W-:Y:S02]  /*1e10*/  IMAD R12, R9, R66.reuse, RZ ;  /* 0x00000042090c7224 */ /* 0x081fe400078e02ff */
[----:B------:R-:W-:-:S04]  /*1e20*/  IMAD.WIDE.U32 R58, R73, R66, R6 ;  /* 0x00000042493a7225 */ /* 0x000fc800078e0006 */
[----:B------:R-:W-:-:S04]  /*1e30*/  IMAD R5, R73, R67, R12 ;  /* 0x0000004349057224 */ /* 0x000fc800078e020c */
[----:B------:R-:W-:Y:S01]  /*1e40*/  IMAD.IADD R75, R59, 0x1, R5 ;  /* 0x000000013b4b7824 */ /* 0x000fe200078e0205 */
[----:B------:R-:W-:Y:S06]  /*1e50*/  @!P0 BRA `(.L_x_30) ;  /* 0x0000001400e88947 */ /* 0x000fec0003800000 */
[----:B------:R-:W0:Y:S01]  /*1e60*/  LDC.64 R64, c[0x0][0x5b8] ;  /* 0x00016e00ff407b82 */ /* 0x000e220000000a00 */
[----:B------:R-:W-:-:S07]  /*1e70*/  ULDC.64 UR4, c[0x0][0x5c0] ;  /* 0x0001700000047ab9 */ /* 0x000fce0000000a00 */
[----:B------:R-:W1:Y:S08]  /*1e80*/  LDC.64 R68, c[0x0][0x5b0] ;  /* 0x00016c00ff447b82 */ /* 0x000e700000000a00 */
[----:B------:R-:W2:Y:S01]  /*1e90*/  LDC.64 R70, c[0x0][0x5a8] ;  /* 0x00016a00ff467b82 */ /* 0x000ea20000000a00 */
[-C--:B0-----:R-:W-:Y:S02]  /*1ea0*/  IMAD R6, R15, R64.reuse, RZ ;  /* 0x000000400f067224 */ /* 0x081fe400078e02ff */
[----:B------:R-:W-:-:S04]  /*1eb0*/  IMAD.WIDE.U32 R60, R57, R64, R10 ;  /* 0x00000040393c7225 */ /* 0x000fc800078e000a */
[----:B------:R-:W-:Y:S02]  /*1ec0*/  IMAD R63, R57, R65, R6 ;  /* 0x00000041393f7224 */ /* 0x000fe400078e0206 */
[-C--:B-1----:R-:W-:Y:S02]  /*1ed0*/  IMAD R8, R9, R68.reuse, RZ ;  /* 0x0000004409087224 */ /* 0x082fe400078e02ff */
[----:B------:R-:W-:Y:S02]  /*1ee0*/  IMAD.IADD R13, R61, 0x1, R63 ;  /* 0x000000013d0d7824 */ /* 0x000fe400078e023f */
[----:B------:R-:W-:Y:S02]  /*1ef0*/  IMAD.MOV.U32 R12, RZ, RZ, R60 ;  /* 0x000000ffff0c7224 */ /* 0x000fe400078e003c */
[C---:B------:R-:W-:Y:S02]  /*1f00*/  IMAD R65, R73.reuse, R69, R8 ;  /* 0x0000004549417224 */ /* 0x040fe400078e0208 */
[----:B------:R-:W-:-:S04]  /*1f10*/  IMAD.WIDE.U32 R6, R73, R68, R12 ;  /* 0x0000004449067225 */ /* 0x000fc800078e000c */
[----:B------:R-:W-:Y:S01]  /*1f20*/  IMAD.IADD R5, R7, 0x1, R65 ;  /* 0x0000000107057824 */ /* 0x000fe200078e0241 */
[----:B--2---:R-:W-:-:S04]  /*1f30*/  LEA R14, P0, R6, R70, 0x1 ;  /* 0x00000046060e7211 */ /* 0x004fc800078008ff */
[----:B------:R-:W-:-:S05]  /*1f40*/  LEA.HI.X R15, R6, R71, R5, 0x1, P0 ;  /* 0x00000047060f7211 */ /* 0x000fca00000f0c05 */
[----:B------:R0:W2:Y:S01]  /*1f50*/  @P1 LDG.E.LTC128B.U16 R5, desc[UR36][R14.64] ;  /* 0x000000240e051981 */ /* 0x0000a2000c1e1520 */
[----:B------:R-:W-:Y:S01]  /*1f60*/  LEA R8, P0, R58, UR4, 0x1 ;  /* 0x000000043a087c11 */ /* 0x000fe2000f8008ff */
[----:B------:R-:W-:Y:S01]  /*1f70*/  IMAD.WIDE.U32 R6, R73, R68, R10 ;  /* 0x0000004449067225 */ /* 0x000fe200078e000a */
[----:B------:R-:W-:Y:S03]  /*1f80*/  BSSY B1, `(.L_x_31) ;  /* 0x0000012000017945 */ /* 0x000fe60003800000 */
[----:B------:R-:W-:Y:S02]  /*1f90*/  IMAD.IADD R7, R65, 0x1, R7 ;  /* 0x0000000141077824 */ /* 0x000fe400078e0207 */
[----:B------:R-:W-:Y:S01]  /*1fa0*/  IMAD.WIDE.U32 R20, R57, R64, R6 ;  /* 0x0000004039147225 */ /* 0x000fe200078e0006 */
[----:B0-----:R-:W-:-:S03]  /*1fb0*/  SHF.L.U64.HI R15, R68, 0x3, R69 ;  /* 0x00000003440f7819 */ /* 0x001fc60000010245 */
[----:B------:R-:W-:Y:S01]  /*1fc0*/  IMAD.IADD R7, R63, 0x1, R21 ;  /* 0x000000013f077824 */ /* 0x000fe200078e0215 */
[----:B------:R-:W-:Y:S01]  /*1fd0*/  LEA R6, P4, R20, R70, 0x1 ;  /* 0x0000004614067211 */ /* 0x000fe200078808ff */
[----:B------:R-:W-:-:S03]  /*1fe0*/  IMAD.SHL.U32 R14, R68, 0x8, RZ ;  /* 0x00000008440e7824 */ /* 0x000fc600078e00ff */
[----:B------:R-:W-:Y:S01]  /*1ff0*/  LEA.HI.X R7, R20, R71, R7, 0x1, P4 ;  /* 0x0000004714077211 */ /* 0x000fe200020f0c07 */
[----:B--2---:R-:W-:-:S05]  /*2000*/  HADD2.F32 R9, -RZ, R5.H0_H0 ;  /* 0x20000005ff097230 */ /* 0x004fca0000004100 */
[----:B------:R-:W-:-:S04]  /*2010*/  FMUL R9, R9, R56 ;  /* 0x0000003809097220 */ /* 0x000fc80000400000 */
[----:B------:R-:W-:Y:S01]  /*2020*/  FFMA R24, R24, R23, R9 ;  /* 0x0000001718187223 */ /* 0x000fe20000000009 */
[----:B------:R-:W-:Y:S02]  /*2030*/  LEA.HI.X R9, R58, UR5, R75, 0x1, P0 ;  /* 0x000000053a097c11 */ /* 0x000fe400080f0c4b */
[----:B------:R-:W-:Y:S02]  /*2040*/  ISETP.GT.AND P0, PT, R4, 0x1, PT ;  /* 0x000000010400780c */ /* 0x000fe40003f04270 */
[----:B------:R-:W-:Y:S02]  /*2050*/  F2FP.F16.F32.PACK_AB R24, RZ, R24 ;  /* 0x00000018ff18723e */ /* 0x000fe400000000ff */
[----:B------:R-:W-:-:S03]  /*2060*/  ISETP.GT.AND P3, PT, R3, RZ, P0 ;  /* 0x000000ff0300720c */ /* 0x000fc60000764270 */
[----:B------:R0:W-:Y:S10]  /*2070*/  @P1 STG.E.U16 desc[UR36][R8.64], R24 ;  /* 0x0000001808001986 */ /* 0x0001f4000c101524 */
[----:B------:R-:W-:Y:S05]  /*2080*/  @!P3 BRA `(.L_x_32) ;  /* 0x000000000004b947 */ /* 0x000fea0003800000 */
[----:B------:R1:W5:Y:S02]  /*2090*/  LDG.E.LTC128B.U16 R5, desc[UR36][R6.64+0x2] ;  /* 0x0000022406057981 */ /* 0x000364000c1e1520 */
.L_x_32:
[----:B------:R-:W-:Y:S05]  /*20a0*/  BSYNC B1 ;  /* 0x0000000000017941 */ /* 0x000fea0003800000 */
.L_x_31:
[----:B-----5:R-:W-:Y:S01]  /*20b0*/  HADD2.F32 R59, -RZ, R5.H0_H0 ;  /* 0x20000005ff3b7230 */ /* 0x020fe20000004100 */
[----:B------:R-:W-:Y:S01]  /*20c0*/  ISETP.GT.AND P2, PT, R3, 0x8, P2 ;  /* 0x000000080300780c */ /* 0x000fe20001744270 */
[----:B------:R-:W-:Y:S01]  /*20d0*/  IMAD.WIDE.U32 R20, R73, R68, R14 ;  /* 0x0000004449147225 */ /* 0x000fe200078e000e */
[----:B0-----:R-:W-:-:S03]  /*20e0*/  PRMT R24, R5, 0x7610, R24 ;  /* 0x0000761005187816 */ /* 0x001fc60000000018 */
[----:B------:R-:W-:Y:S01]  /*20f0*/  FMUL R12, R59, R56 ;  /* 0x000000383b0c7220 */ /* 0x000fe20000400000 */
[----:B------:R-:W-:Y:S01]  /*2100*/  IMAD.IADD R65, R65, 0x1, R21 ;  /* 0x0000000141417824 */ /* 0x000fe200078e0215 */
[----:B------:R-:W-:Y:S02]  /*2110*/  IADD3 R60, P1, R60, R20, RZ ;  /* 0x000000143c3c7210 */ /* 0x000fe40007f3e0ff */
[----:B------:R-:W-:-:S03]  /*2120*/  FFMA R12, R25, R23, R12 ;  /* 0x00000017190c7223 */ /* 0x000fc6000000000c */
[----:B------:R-:W-:Y:S01]  /*2130*/  IMAD.X R13, R65, 0x1, R13, P1 ;  /* 0x00000001410d7824 */ /* 0x000fe200008e060d */
[C---:B------:R-:W-:Y:S02]  /*2140*/  LEA R14, P1, R60.reuse, R70, 0x1 ;  /* 0x000000463c0e7211 */ /* 0x040fe400078208ff */
[----:B------:R-:W-:Y:S02]  /*2150*/  F2FP.F16.F32.PACK_AB R12, RZ, R12 ;  /* 0x0000000cff0c723e */ /* 0x000fe400000000ff */
[----:B------:R-:W-:Y:S02]  /*2160*/  LEA.HI.X R15, R60, R71, R13, 0x1, P1 ;  /* 0x000000473c0f7211 */ /* 0x000fe400008f0c0d */
[----:B------:R-:W-:-:S05]  /*2170*/  PRMT R21, R12, 0x7610, R21 ;  /* 0x000076100c157816 */ /* 0x000fca0000000015 */
[----:B------:R0:W-:Y:S04]  /*2180*/  @P3 STG.E.U16 desc[UR36][R8.64+0x2], R21 ;  /* 0x0000021508003986 */ /* 0x0001e8000c101524 */
[----:B------:R-:W2:Y:S01]  /*2190*/  @P2 LDG.E.LTC128B.U16 R24, desc[UR36][R14.64] ;  /* 0x000000240e182981 */ /* 0x000ea2000c1e1520 */
[----:B------:R-:W-:Y:S01]  /*21a0*/  IADD3 R20, P1, R10, R20, RZ ;  /* 0x000000140a147210 */ /* 0x000fe20007f3e0ff */
[----:B------:R-:W-:Y:S01]  /*21b0*/  BSSY B1, `(.L_x_33) ;  /* 0x0000011000017945 */ /* 0x000fe20003800000 */
[C---:B------:R-:W-:Y:S02]  /*21c0*/  SHF.L.U64.HI R13, R66.reuse, 0x4, R67 ;  /* 0x00000004420d7819 */ /* 0x040fe40000010243 */
[----:B------:R-:W-:Y:S01]  /*21d0*/  ISETP.GT.AND P0, PT, R3, 0x8, P0 ;  /* 0x000000080300780c */ /* 0x000fe20000704270 */
[----:B0-----:R-:W-:Y:S01]  /*21e0*/  IMAD.X R21, R11, 0x1, R65, P1 ;  /* 0x000000010b157824 */ /* 0x001fe200008e0641 */
[----:B------:R-:W-:Y:S01]  /*21f0*/  LEA R12, P1, R66, R8, 0x4 ;  /* 0x00000008420c7211 */ /* 0x000fe200078220ff */
[----:B------:R-:W-:-:S04]  /*2200*/  IMAD.WIDE.U32 R20, R57, R64, R20 ;  /* 0x0000004039147225 */ /* 0x000fc800078e0014 */
[----:B------:R-:W-:Y:S01]  /*2210*/  IMAD.X R13, R13, 0x1, R9, P1 ;  /* 0x000000010d0d7824 */ /* 0x000fe200008e0609 */
[----:B------:R-:W-:Y:S01]  /*2220*/  LEA R10, P3, R20, R70, 0x1 ;  /* 0x00000046140a7211 */ /* 0x000fe200078608ff */
[----:B------:R-:W-:-:S05]  /*2230*/  IMAD.IADD R11, R63, 0x1, R21 ;  /* 0x000000013f0b7824 */ /* 0x000fca00078e0215 */
[----:B------:R-:W-:Y:S01]  /*2240*/  LEA.HI.X R11, R20, R71, R11, 0x1, P3 ;  /* 0x00000047140b7211 */ /* 0x000fe200018f0c0b */
[----:B--2---:R-:W-:-:S05]  /*2250*/  HADD2.F32 R5, -RZ, R24.H0_H0 ;  /* 0x20000018ff057230 */ /* 0x004fca0000004100 */
[----:B------:R-:W-:-:S04]  /*2260*/  FMUL R5, R5, R56 ;  /* 0x0000003805057220 */ /* 0x000fc80000400000 */
[----:B------:R-:W-:-:S05]  /*2270*/  FFMA R5, R26, R23, R5 ;  /* 0x000000171a057223 */ /* 0x000fca0000000005 */
[----:B------:R-:W-:-:S05]  /*2280*/  F2FP.F16.F32.PACK_AB R5, RZ, R5 ;  /* 0x00000005ff05723e */ /* 0x000fca00000000ff */
[----:B------:R0:W-:Y:S01]  /*2290*/  @P2 STG.E.U16 desc[UR36][R12.64], R5 ;  /* 0x000000050c002986 */ /* 0x0001e2000c101524 */
[----:B------:R-:W-:Y:S05]  /*22a0*/  @!P0 BRA `(.L_x_34) ;  /* 0x0000000000048947 */ /* 0x000fea0003800000 */
[----:B------:R2:W5:Y:S02]  /*22b0*/  LDG.E.LTC128B.U16 R24, desc[UR36][R10.64+0x2] ;  /* 0x000002240a187981 */ /* 0x000564000c1e1520 */
.L_x_34:
[----:B------:R-:W-:Y:S05]  /*22c0*/  BSYNC B1 ;  /* 0x0000000000017941 */ /* 0x000fea0003800000 */
.L_x_33:
[----:B0----5:R-:W-:Y:S01]  /*22d0*/  HADD2.F32 R5, -RZ, R24.H0_H0 ;  /* 0x20000018ff057230 */ /* 0x021fe20000004100 */
[----:B------:R-:W-:Y:S01]  /*22e0*/  ISETP.GT.AND P1, PT, R4, 0x8, PT ;  /* 0x000000080400780c */ /* 0x000fe20003f24270 */
[----:B------:R-:W-:Y:S03]  /*22f0*/  BSSY B1, `(.L_x_35) ;  /* 0x0000008000017945 */ /* 0x000fe60003800000 */
[----:B------:R-:W-:Y:S01]  /*2300*/  FMUL R14, R5, R56 ;  /* 0x00000038050e7220 */ /* 0x000fe20000400000 */
[----:B------:R-:W-:-:S03]  /*2310*/  ISETP.GT.AND P2, PT, R3, RZ, P1 ;  /* 0x000000ff0300720c */ /* 0x000fc60000f44270 */
[----:B------:R-:W-:-:S05]  /*2320*/  FFMA R14, R27, R23, R14 ;  /* 0x000000171b0e7223 */ /* 0x000fca000000000e */
[----:B------:R-:W-:-:S05]  /*2330*/  F2FP.F16.F32.PACK_AB R14, RZ, R14 ;  /* 0x0000000eff0e723e */ /* 0x000fca00000000ff */
[----:B------:R0:W-:Y:S01]  /*2340*/  @P0 STG.E.U16 desc[UR36][R12.64+0x2], R14 ;  /* 0x0000020e0c000986 */ /* 0x0001e2000c101524 */
[----:B------:R-:W-:Y:S05]  /*2350*/  @!P2 BRA `(.L_x_36) ;  /* 0x000000000004a947 */ /* 0x000fea0003800000 */
[----:B------:R3:W5:Y:S02]  /*2360*/  LDG.E.LTC128B.U16 R24, desc[UR36][R6.64+0x10] ;  /* 0x0000102406187981 */ /* 0x000764000c1e1520 */
.L_x_36:
[----:B------:R-:W-:Y:S05]  /*2370*/  BSYNC B1 ;  /* 0x0000000000017941 */ /* 0x000fea0003800000 */
.L_x_35:
[----:B-----5:R-:W-:Y:S01]  /*2380*/  HADD2.F32 R5, -RZ, R24.H0_H0 ;  /* 0x20000018ff057230 */ /* 0x020fe20000004100 */
        /* <DEDUP_REMOVED lines=9> */
.L_x_38:
[----:B------:R-:W-:Y:S05]  /*2420*/  BSYNC B1 ;  /* 0x0000000000017941 */ /* 0x000fea0003800000 */
.L_x_37:
[----:B----45:R-:W-:Y:S01]  /*2430*/  HADD2.F32 R5, -RZ, R24.H0_H0 ;  /* 0x20000018ff057230 */ /* 0x030fe20000004100 */
[----:B------:R-:W-:Y:S01]  /*2440*/  ISETP.GT.AND P1, PT, R3, 0x8, P1 ;  /* 0x000000080300780c */ /* 0x000fe20000f24270 */
[----:B------:R-:W-:Y:S03]  /*2450*/  BSSY B1, `(.L_x_39) ;  /* 0x0000007000017945 */ /* 0x000fe60003800000 */
[----:B0-----:R-:W-:-:S04]  /*2460*/  FMUL R14, R5, R56 ;  /* 0x00000038050e7220 */ /* 0x001fc80000400000 */
[----:B------:R-:W-:-:S05]  /*2470*/  FFMA R14, R29, R23, R14 ;  /* 0x000000171d0e7223 */ /* 0x000fca000000000e */
[----:B------:R-:W-:-:S05]  /*2480*/  F2FP.F16.F32.PACK_AB R14, RZ, R14 ;  /* 0x0000000eff0e723e */ /* 0x000fca00000000ff */
[----:B------:R0:W-:Y:S01]  /*2490*/  @P3 STG.E.U16 desc[UR36][R8.64+0x12], R14 ;  /* 0x0000120e08003986 */ /* 0x0001e2000c101524 */
[----:B------:R-:W-:Y:S05]  /*24a0*/  @!P1 BRA `(.L_x_40) ;  /* 0x0000000000049947 */ /* 0x000fea0003800000 */
[----:B------:R4:W5:Y:S02]  /*24b0*/  LDG.E.LTC128B.U16 R24, desc[UR36][R10.64+0x10] ;  /* 0x000010240a187981 */ /* 0x000964000c1e1520 */
.L_x_40:
[----:B------:R-:W-:Y:S05]  /*24c0*/  BSYNC B1 ;  /* 0x0000000000017941 */ /* 0x000fea0003800000 */
.L_x_39:
[----:B-----5:R-:W-:Y:S01]  /*24d0*/  HADD2.F32 R5, -RZ, R24.H0_H0 ;  /* 0x20000018ff057230 */ /* 0x020fe20000004100 */
[----:B------:R-:W-:Y:S01]  /*24e0*/  ISETP.GT.AND P0, PT, R3, 0x8, P0 ;  /* 0x000000080300780c */ /* 0x000fe20000704270 */
[----:B------:R-:W-:Y:S03]  /*24f0*/  BSSY B1, `(.L_x_41) ;  /* 0x0000007000017945 */ /* 0x000fe60003800000 */
[----:B------:R-:W-:-:S04]  /*2500*/  FMUL R5, R5, R56 ;  /* 0x0000003805057220 */ /* 0x000fc80000400000 */
[----:B------:R-:W-:-:S05]  /*2510*/  FFMA R5, R30, R23, R5 ;  /* 0x000000171e057223 */ /* 0x000fca0000000005 */
[----:B------:R-:W-:-:S05]  /*2520*/  F2FP.F16.F32.PACK_AB R5, RZ, R5 ;  /* 0x00000005ff05723e */ /* 0x000fca00000000ff */
[----:B------:R0:W-:Y:S01]  /*2530*/  @P1 STG.E.U16 desc[UR36][R12.64+0x10], R5 ;  /* 0x000010050c001986 */ /* 0x0001e2000c101524 */
[----:B------:R-:W-:Y:S05]  /*2540*/  @!P0 BRA `(.L_x_42) ;  /* 0x0000000000048947 */ /* 0x000fea0003800000 */
[----:B------:R0:W5:Y:S02]  /*2550*/  LDG.E.LTC128B.U16 R24, desc[UR36][R10.64+0x12] ;  /* 0x000012240a187981 */ /* 0x000164000c1e1520 */
.L_x_42:
[----:B------:R-:W-:Y:S05]  /*2560*/  BSYNC B1 ;  /* 0x0000000000017941 */ /* 0x000fea0003800000 */
.L_x_41:
        /* <DEDUP_REMOVED lines=10> */
.L_x_44:
[----:B------:R-:W-:Y:S05]  /*2610*/  BSYNC B1 ;  /* 0x0000000000017941 */ /* 0x000fea0003800000 */
.L_x_43:
        /* <DEDUP_REMOVED lines=10> */
.L_x_46:
[----:B------:R-:W-:Y:S05]  /*26c0*/  BSYNC B1 ;  /* 0x0000000000017941 */ /* 0x000fea0003800000 */
.L_x_45:
[----:B0----5:R-:W-:Y:S01]  /*26d0*/  HADD2.F32 R5, -RZ, R24.H0_H0 ;  /* 0x20000018ff057230 */ /* 0x021fe20000004100 */
        /* <DEDUP_REMOVED lines=8> */
.L_x_48:
[----:B------:R-:W-:Y:S05]  /*2760*/  BSYNC B1 ;  /* 0x0000000000017941 */ /* 0x000fea0003800000 */
.L_x_47:
        /* <DEDUP_REMOVED lines=9> */
.L_x_50:
[----:B------:R-:W-:Y:S05]  /*2800*/  BSYNC B1 ;  /* 0x0000000000017941 */ /* 0x000fea0003800000 */
.L_x_49:
        /* <DEDUP_REMOVED lines=10> */
.L_x_52:
[----:B------:R-:W-:Y:S05]  /*28b0*/  BSYNC B1 ;  /* 0x0000000000017941 */ /* 0x000fea0003800000 */
.L_x_51:
        /* <DEDUP_REMOVED lines=10> */
.L_x_54:
[----:B------:R-:W-:Y:S05]  /*2960*/  BSYNC B1 ;  /* 0x0000000000017941 */ /* 0x000fea0003800000 */
.L_x_53:
        /* <DEDUP_REMOVED lines=9> */
.L_x_56:
[----:B------:R-:W-:Y:S05]  /*2a00*/  BSYNC B1 ;  /* 0x0000000000017941 */ /* 0x000fea0003800000 */
.L_x_55:
        /* <DEDUP_REMOVED lines=9> */
.L_x_58:
[----:B------:R-:W-:Y:S05]  /*2aa0*/  BSYNC B1 ;  /* 0x0000000000017941 */ /* 0x000fea0003800000 */
.L_x_57:
        /* <DEDUP_REMOVED lines=10> */
.L_x_60:
[----:B------:R-:W-:Y:S05]  /*2b50*/  BSYNC B1 ;  /* 0x0000000000017941 */ /* 0x000fea0003800000 */
.L_x_59:
        /* <DEDUP_REMOVED lines=10> */
.L_x_62:
[----:B------:R-:W-:Y:S05]  /*2c00*/  BSYNC B1 ;  /* 0x0000000000017941 */ /* 0x000fea0003800000 */
.L_x_61:
        /* <DEDUP_REMOVED lines=9> */
.L_x_64:
[----:B------:R-:W-:Y:S05]  /*2ca0*/  BSYNC B1 ;  /* 0x0000000000017941 */ /* 0x000fea0003800000 */
.L_x_63:
        /* <DEDUP_REMOVED lines=9> */
.L_x_66:
[----:B------:R-:W-:Y:S05]  /*2d40*/  BSYNC B1 ;  /* 0x0000000000017941 */ /* 0x000fea0003800000 */
.L_x_65:
        /* <DEDUP_REMOVED lines=10> */
.L_x_68:
[----:B------:R-:W-:Y:S05]  /*2df0*/  BSYNC B1 ;  /* 0x0000000000017941 */ /* 0x000fea0003800000 */
.L_x_67:
        /* <DEDUP_REMOVED lines=10> */
.L_x_70:
[----:B------:R-:W-:Y:S05]  /*2ea0*/  BSYNC B1 ;  /* 0x0000000000017941 */ /* 0x000fea0003800000 */
.L_x_69:
        /* <DEDUP_REMOVED lines=9> */
.L_x_72:
[----:B------:R-:W-:Y:S05]  /*2f40*/  BSYNC B1 ;  /* 0x0000000000017941 */ /* 0x000fea0003800000 */
.L_x_71:
        /* <DEDUP_REMOVED lines=9> */
.L_x_74:
[----:B------:R-:W-:Y:S05]  /*2fe0*/  BSYNC B1 ;  /* 0x0000000000017941 */ /* 0x000fea0003800000 */
.L_x_73:
        /* <DEDUP_REMOVED lines=10> */
.L_x_76:
[----:B------:R-:W-:Y:S05]  /*3090*/  BSYNC B1 ;  /* 0x0000000000017941 */ /* 0x000fea0003800000 */
.L_x_75:
        /* <DEDUP_REMOVED lines=10> */
.L_x_78:
[----:B------:R-:W-:Y:S05]  /*3140*/  BSYNC B1 ;  /* 0x0000000000017941 */ /* 0x000fea0003800000 */
.L_x_77:
        /* <DEDUP_REMOVED lines=9> */
.L_x_80:
[----:B------:R-:W-:Y:S05]  /*31e0*/  BSYNC B1 ;  /* 0x0000000000017941 */ /* 0x000fea0003800000 */
.L_x_79:
        /* <DEDUP_REMOVED lines=9> */
.L_x_82:
[----:B------:R-:W-:Y:S05]  /*3280*/  BSYNC B1 ;  /* 0x0000000000017941 */ /* 0x000fea0003800000 */
.L_x_81:
        /* <DEDUP_REMOVED lines=10> */
.L_x_84:
[----:B------:R-:W-:Y:S05]  /*3330*/  BSYNC B1 ;  /* 0x0000000000017941 */ /* 0x000fea0003800000 */
.L_x_83:
[----:B-----5:R-:W-:Y:S01]  /*3340*/  HADD2.F32 R5, -RZ, R24.H0_H0 ;  /* 0x20000018ff057230 */ /* 0x020fe20000004100 */
[----:B------:R-:W-:Y:S01]  /*3350*/  ISETP.GT.AND P0, PT, R4, 0x39, PT ;  /* 0x000000390400780c */ /* 0x000fe20003f04270 */
[----:B------:R-:W-:Y:S01]  /*3360*/  @P2 IMAD.MOV.U32 R4, RZ, RZ, R8 ;  /* 0x000000ffff042224 */ /* 0x000fe200078e0008 */
[----:B------:R-:W-:Y:S02]  /*3370*/  BSSY B1, `(.L_x_85) ;  /* 0x000000a000017945 */ /* 0x000fe40003800000 */
[----:B------:R-:W-:Y:S01]  /*3380*/  FMUL R5, R5, R56 ;  /* 0x0000003805057220 */ /* 0x000fe20000400000 */
[----:B------:R-:W-:-:S03]  /*3390*/  ISETP.GT.AND P3, PT, R3, RZ, P0 ;  /* 0x000000ff0300720c */ /* 0x000fc60000764270 */
[----:B------:R-:W-:-:S05]  /*33a0*/  FFMA R5, R52, R23, R5 ;  /* 0x0000001734057223 */ /* 0x000fca0000000005 */
[----:B------:R-:W-:-:S04]  /*33b0*/  F2FP.F16.F32.PACK_AB R5, RZ, R5 ;  /* 0x00000005ff05723e */ /* 0x000fc800000000ff */
[----:B0-----:R-:W-:Y:S01]  /*33c0*/  PRMT R14, R5, 0x7610, R14 ;  /* 0x00007610050e7816 */ /* 0x001fe2000000000e */
[----:B------:R-:W-:-:S05]  /*33d0*/  @P2 IMAD.MOV.U32 R5, RZ, RZ, R9 ;  /* 0x000000ffff052224 */ /* 0x000fca00078e0009 */
[----:B------:R0:W-:Y:S01]  /*33e0*/  @P2 STG.E.U16 desc[UR36][R4.64+0x70], R14 ;  /* 0x0000700e04002986 */ /* 0x0001e2000c101524 */
[----:B------:R-:W-:Y:S05]  /*33f0*/  @!P3 BRA `(.L_x_86) ;  /* 0x000000000004b947 */ /* 0x000fea0003800000 */
[----:B------:R0:W5:Y:S02]  /*3400*/  LDG.E.LTC128B.U16 R24, desc[UR36][R6.64+0x72] ;  /* 0x0000722406187981 */ /* 0x000164000c1e1520 */
.L_x_86:
[----:B------:R-:W-:Y:S05]  /*3410*/  BSYNC B1 ;  /* 0x0000000000017941 */ /* 0x000fea0003800000 */
.L_x_85:
        /* <DEDUP_REMOVED lines=9> */
.L_x_88:
[----:B------:R-:W-:Y:S05]  /*34b0*/  BSYNC B1 ;  /* 0x0000000000017941 */ /* 0x000fea0003800000 */
.L_x_87:
[----:B-----5:R-:W-:Y:S01]  /*34c0*/  HADD2.F32 R5, -RZ, R24.H0_H0 ;  /* 0x20000018ff057230 */ /* 0x020fe20000004100 */
[----:B------:R-:W-:Y:S01]  /*34d0*/  ISETP.GT.AND P0, PT, R3, 0x8, P0 ;  /* 0x000000080300780c */ /* 0x000fe20000704270 */
[----:B0-----:R-:W-:Y:S01]  /*34e0*/  @P1 IMAD.MOV.U32 R4, RZ, RZ, R12 ;  /* 0x000000ffff041224 */ /* 0x001fe200078e000c */
[----:B------:R-:W-:Y:S02]  /*34f0*/  BSSY B1, `(.L_x_89) ;  /* 0x0000009000017945 */ /* 0x000fe40003800000 */
[----:B------:R-:W-:-:S04]  /*3500*/  FMUL R5, R5, R56 ;  /* 0x0000003805057220 */ /* 0x000fc80000400000 */
[----:B------:R-:W-:-:S05]  /*3510*/  FFMA R5, R54, R23, R5 ;  /* 0x0000001736057223 */ /* 0x000fca0000000005 */
[----:B------:R-:W-:-:S04]  /*3520*/  F2FP.F16.F32.PACK_AB R5, RZ, R5 ;  /* 0x00000005ff05723e */ /* 0x000fc800000000ff */
[----:B-1-3--:R-:W-:Y:S01]  /*3530*/  PRMT R6, R5, 0x7610, R6 ;  /* 0x0000761005067816 */ /* 0x00afe20000000006 */
[----:B------:R-:W-:-:S05]  /*3540*/  @P1 IMAD.MOV.U32 R5, RZ, RZ, R13 ;  /* 0x000000ffff051224 */ /* 0x000fca00078e000d */
[----:B------:R0:W-:Y:S01]  /*3550*/  @P1 STG.E.U16 desc[UR36][R4.64+0x70], R6 ;  /* 0x0000700604001986 */ /* 0x0001e2000c101524 */
[----:B------:R-:W-:Y:S05]  /*3560*/  @!P0 BRA `(.L_x_90) ;  /* 0x0000000000048947 */ /* 0x000fea0003800000 */
[----:B------:R1:W5:Y:S02]  /*3570*/  LDG.E.LTC128B.U16 R24, desc[UR36][R10.64+0x72] ;  /* 0x000072240a187981 */ /* 0x000364000c1e1520 */
.L_x_90:
[----:B------:R-:W-:Y:S05]  /*3580*/  BSYNC B1 ;  /* 0x0000000000017941 */ /* 0x000fea0003800000 */
.L_x_89:
[----:B------:R-:W-:Y:S05]  /*3590*/  @!P0 BRA `(.L_x_91) ;  /* 0x0000000800a88947 */ /* 0x000fea0003800000 */
[----:B-----5:R-:W-:-:S05]  /*35a0*/  HADD2.F32 R3, -RZ, R24.H0_H0 ;  /* 0x20000018ff037230 */ /* 0x020fca0000004100 */
[----:B0-----:R-:W-:-:S04]  /*35b0*/  FMUL R4, R3, R56 ;  /* 0x0000003803047220 */ /* 0x001fc80000400000 */
[----:B------:R-:W-:-:S05]  /*35c0*/  FFMA R4, R55, R23, R4 ;  /* 0x0000001737047223 */ /* 0x000fca0000000004 */
[----:B------:R-:W-:-:S05]  /*35d0*/  F2FP.F16.F32.PACK_AB R4, RZ, R4 ;  /* 0x00000004ff04723e */ /* 0x000fca00000000ff */
[----:B------:R3:W-:Y:S01]  /*35e0*/  STG.E.U16 desc[UR36][R12.64+0x72], R4 ;  /* 0x000072040c007986 */ /* 0x0007e2000c101524 */
[----:B------:R-:W-:Y:S05]  /*35f0*/  BRA `(.L_x_91) ;  /* 0x0000000800907947 */ /* 0x000fea0003800000 */
.L_x_30:
[----:B------:R-:W-:Y:S01]  /*3600*/  ISETP.GT.AND P0, PT, R4, 0x1, PT ;  /* 0x000000010400780c */ /* 0x000fe20003f04270 */
[----:B------:R-:W-:Y:S01]  /*3610*/  ULDC.64 UR4, c[0x0][0x5c0] ;  /* 0x0001700000047ab9 */ /* 0x000fe20000000a00 */
[-C--:B------:R-:W-:Y:S01]  /*3620*/  FMUL R24, R24, R23.reuse ;  /* 0x0000001718187220 */ /* 0x080fe20000400000 */
[-C--:B------:R-:W-:Y:S01]  /*3630*/  FMUL R25, R25, R23.reuse ;  /* 0x0000001719197220 */ /* 0x080fe20000400000 */
[----:B------:R-:W-:Y:S01]  /*3640*/  ISETP.GT.AND P3, PT, R3, RZ, P0 ;  /* 0x000000ff0300720c */ /* 0x000fe20000764270 */
[-C--:B------:R-:W-:Y:S01]  /*3650*/  FMUL R26, R26, R23.reuse ;  /* 0x000000171a1a7220 */ /* 0x080fe20000400000 */
[----:B------:R-:W-:Y:S01]  /*3660*/  LEA R6, P4, R58, UR4, 0x1 ;  /* 0x000000043a067c11 */ /* 0x000fe2000f8808ff */
[-C--:B------:R-:W-:Y:S01]  /*3670*/  FMUL R27, R27, R23.reuse ;  /* 0x000000171b1b7220 */ /* 0x080fe20000400000 */
[----:B------:R-:W-:Y:S01]  /*3680*/  F2FP.F16.F32.PACK_AB R24, RZ, R24 ;  /* 0x00000018ff18723e */ /* 0x000fe200000000ff */
[-C--:B------:R-:W-:Y:S01]  /*3690*/  FMUL R28, R28, R23.reuse ;  /* 0x000000171c1c7220 */ /* 0x080fe20000400000 */
[----:B------:R-:W-:Y:S01]  /*36a0*/  LEA.HI.X R7, R58, UR5, R75, 0x1, P4 ;  /* 0x000000053a077c11 */ /* 0x000fe2000a0f0c4b */
[----:B------:R-:W-:Y:S01]  /*36b0*/  FMUL R29, R29, R23 ;  /* 0x000000171d1d7220 */ /* 0x000fe20000400000 */
[----:B------:R-:W-:Y:S01]  /*36c0*/  F2FP.F16.F32.PACK_AB R25, RZ, R25 ;  /* 0x00000019ff19723e */ /* 0x000fe200000000ff */
[-C--:B------:R-:W-:Y:S01]  /*36d0*/  FMUL R30, R30, R23.reuse ;  /* 0x000000171e1e7220 */ /* 0x080fe20000400000 */
[----:B------:R-:W-:Y:S01]  /*36e0*/  SHF.L.U64.HI R67, R66, 0x4, R67 ;  /* 0x0000000442437819 */ /* 0x000fe20000010243 */
[----:B------:R-:W-:Y:S01]  /*36f0*/  @P1 STG.E.U16 desc[UR36][R6.64], R24 ;  /* 0x0000001806001986 */ /* 0x000fe2000c101524 */
[----:B------:R-:W-:Y:S01]  /*3700*/  ISETP.GT.AND P1, PT, R4, 0x8, PT ;  /* 0x000000080400780c */ /* 0x000fe20003f24270 */
[-C--:B------:R-:W-:Y:S01]  /*3710*/  FMUL R31, R31, R23.reuse ;  /* 0x000000171f1f7220 */ /* 0x080fe20000400000 */
[C---:B------:R-:W-:Y:S01]  /*3720*/  ISETP.GT.AND P4, PT, R3.reuse, 0x8, P0 ;  /* 0x000000080300780c */ /* 0x040fe20000784270 */
[----:B------:R-:W-:Y:S01]  /*3730*/  @P3 STG.E.U16 desc[UR36][R6.64+0x2], R25 ;  /* 0x0000021906003986 */ /* 0x000fe2000c101524 */
[----:B------:R-:W-:Y:S01]  /*3740*/  LEA R8, P3, R66, R6, 0x4 ;  /* 0x0000000642087211 */ /* 0x000fe200078620ff */
[-C--:B------:R-:W-:Y:S01]  /*3750*/  FMUL R32, R32, R23.reuse ;  /* 0x0000001720207220 */ /* 0x080fe20000400000 */
[----:B------:R-:W-:Y:S01]  /*3760*/  ISETP.GT.AND P2, PT, R3, 0x8, P2 ;  /* 0x000000080300780c */ /* 0x000fe20001744270 */
[-C--:B------:R-:W-:Y:S01]  /*3770*/  FMUL R33, R33, R23.reuse ;  /* 0x0000001721217220 */ /* 0x080fe20000400000 */
[----:B------:R-:W-:Y:S01]  /*3780*/  ISETP.GT.AND P0, PT, R4, 0x9, PT ;  /* 0x000000090400780c */ /* 0x000fe20003f04270 */
[----:B------:R-:W-:Y:S01]  /*3790*/  IMAD.X R9, R67, 0x1, R7, P3 ;  /* 0x0000000143097824 */ /* 0x000fe200018e0607 */
[C---:B------:R-:W-:Y:S01]  /*37a0*/  ISETP.GT.AND P5, PT, R3.reuse, RZ, P1 ;  /* 0x000000ff0300720c */ /* 0x040fe20000fa4270 */
[-C--:B------:R-:W-:Y:S01]  /*37b0*/  FMUL R34, R34, R23.reuse ;  /* 0x0000001722227220 */ /* 0x080fe20000400000 */
[----:B------:R-:W-:Y:S01]  /*37c0*/  ISETP.GT.AND P3, PT, R3, RZ, P0 ;  /* 0x000000ff0300720c */ /* 0x000fe20000764270 */
[-C--:B------:R-:W-:Y:S01]  /*37d0*/  FMUL R35, R35, R23.reuse ;  /* 0x0000001723237220 */ /* 0x080fe20000400000 */
[----:B------:R-:W-:Y:S01]  /*37e0*/  F2FP.F16.F32.PACK_AB R26, RZ, R26 ;  /* 0x0000001aff1a723e */ /* 0x000fe200000000ff */
[----:B------:R-:W-:Y:S01]  /*37f0*/  FMUL R36, R36, R23 ;  /* 0x0000001724247220 */ /* 0x000fe20000400000 */
[----:B------:R-:W-:Y:S01]  /*3800*/  F2FP.F16.F32.PACK_AB R27, RZ, R27 ;  /* 0x0000001bff1b723e */ /* 0x000fe200000000ff */
[----:B------:R-:W-:Y:S01]  /*3810*/  FMUL R37, R37, R23 ;  /* 0x0000001725257220 */ /* 0x000fe20000400000 */
[----:B------:R-:W-:Y:S01]  /*3820*/  F2FP.F16.F32.PACK_AB R28, RZ, R28 ;  /* 0x0000001cff1c723e */ /* 0x000fe200000000ff */
[----:B------:R-:W-:Y:S01]  /*3830*/  @P2 STG.E.U16 desc[UR36][R8.64], R26 ;  /* 0x0000001a08002986 */ /* 0x000fe2000c101524 */
[----:B------:R-:W-:Y:S01]  /*3840*/  F2FP.F16.F32.PACK_AB R29, RZ, R29 ;  /* 0x0000001dff1d723e */ /* 0x000fe200000000ff */
[-C--:B------:R-:W-:Y:S01]  /*3850*/  FMUL R38, R38, R23.reuse ;  /* 0x0000001726267220 */ /* 0x080fe20000400000 */
[----:B------:R-:W-:Y:S01]  /*3860*/  ISETP.GT.AND P2, PT, R3, 0x8, P1 ;  /* 0x000000080300780c */ /* 0x000fe20000f44270 */
[----:B------:R-:W-:Y:S01]  /*3870*/  @P4 STG.E.U16 desc[UR36][R8.64+0x2], R27 ;  /* 0x0000021b08004986 */ /* 0x000fe2000c101524 */
[----:B------:R-:W-:Y:S01]  /*3880*/  ISETP.GT.AND P1, PT, R4, 0x10, PT ;  /* 0x000000100400780c */ /* 0x000fe20003f24270 */
[-C--:B------:R-:W-:Y:S01]  /*3890*/  FMUL R39, R39, R23.reuse ;  /* 0x0000001727277220 */ /* 0x080fe20000400000 */
[----:B------:R-:W-:Y:S01]  /*38a0*/  F2FP.F16.F32.PACK_AB R30, RZ, R30 ;  /* 0x0000001eff1e723e */ /* 0x000fe200000000ff */
[----:B------:R-:W-:Y:S01]  /*38b0*/  @P5 STG.E.U16 desc[UR36][R6.64+0x10], R28 ;  /* 0x0000101c06005986 */ /* 0x000fe2000c101524 */
[C---:B------:R-:W-:Y:S01]  /*38c0*/  ISETP.GT.AND P4, PT, R3.reuse, RZ, P1 ;  /* 0x000000ff0300720c */ /* 0x040fe20000f84270 */
[----:B------:R-:W-:Y:S01]  /*38d0*/  FMUL R40, R40, R23 ;  /* 0x0000001728287220 */ /* 0x000fe20000400000 */
[----:B------:R-:W-:Y:S01]  /*38e0*/  F2FP.F16.F32.PACK_AB R31, RZ, R31 ;  /* 0x0000001fff1f723e */ /* 0x000fe200000000ff */
[----:B------:R-:W-:Y:S01]  /*38f0*/  @P3 STG.E.U16 desc[UR36][R6.64+0x12], R29 ;  /* 0x0000121d06003986 */ /* 0x000fe2000c101524 */
[----:B------:R-:W-:Y:S01]  /*3900*/  ISETP.GT.AND P3, PT, R3, 0x8, P0 ;  /* 0x000000080300780c */ /* 0x000fe20000764270 */
[-C--:B------:R-:W-:Y:S01]  /*3910*/  FMUL R41, R41, R23.reuse ;  /* 0x0000001729297220 */ /* 0x080fe20000400000 */
[----:B------:R-:W-:Y:S01]  /*3920*/  ISETP.GT.AND P0, PT, R4, 0x11, PT ;  /* 0x000000110400780c */ /* 0x000fe20003f04270 */
[----:B------:R-:W-:Y:S01]  /*3930*/  @P2 STG.E.U16 desc[UR36][R8.64+0x10], R30 ;  /* 0x0000101e08002986 */ /* 0x000fe2000c101524 */
[----:B------:R-:W-:Y:S01]  /*3940*/  F2FP.F16.F32.PACK_AB R32, RZ, R32 ;  /* 0x00000020ff20723e */ /* 0x000fe200000000ff */
[-C--:B------:R-:W-:Y:S01]  /*3950*/  FMUL R42, R42, R23.reuse ;  /* 0x000000172a2a7220 */ /* 0x080fe20000400000 */
[----:B------:R-:W-:Y:S01]  /*3960*/  ISETP.GT.AND P5, PT, R3, RZ, P0 ;  /* 0x000000ff0300720c */ /* 0x000fe200007a4270 */
[-C--:B------:R-:W-:Y:S01]  /*3970*/  FMUL R43, R43, R23.reuse ;  /* 0x000000172b2b7220 */ /* 0x080fe20000400000 */
[----:B------:R-:W-:Y:S01]  /*3980*/  ISETP.GT.AND P2, PT, R3, 0x8, P1 ;  /* 0x000000080300780c */ /* 0x000fe20000f44270 */
[-C--:B------:R-:W-:Y:S01]  /*3990*/  FMUL R44, R44, R23.reuse ;  /* 0x000000172c2c7220 */ /* 0x080fe20000400000 */
[----:B------:R-:W-:Y:S01]  /*39a0*/  ISETP.GT.AND P1, PT, R4, 0x18, PT ;  /* 0x000000180400780c */ /* 0x000fe20003f24270 */
[----:B------:R-:W-:Y:S01]  /*39b0*/  FMUL R45, R45, R23 ;  /* 0x000000172d2d7220 */ /* 0x000fe20000400000 */
[----:B------:R-:W-:Y:S01]  /*39c0*/  F2FP.F16.F32.PACK_AB R33, RZ, R33 ;  /* 0x00000021ff21723e */ /* 0x000fe200000000ff */
[----:B------:R-:W-:Y:S01]  /*39d0*/  @P3 STG.E.U16 desc[UR36][R8.64+0x12], R31 ;  /* 0x0000121f08003986 */ /* 0x000fe2000c101524 */
[C---:B------:R-:W-:Y:S01]  /*39e0*/  ISETP.GT.AND P3, PT, R3.reuse, 0x8, P0 ;  /* 0x000000080300780c */ /* 0x040fe20000764270 */
[-C--:B------:R-:W-:Y:S01]  /*39f0*/  FMUL R46, R46, R23.reuse ;  /* 0x000000172e2e7220 */ /* 0x080fe20000400000 */
[----:B------:R-:W-:Y:S01]  /*3a00*/  ISETP.GT.AND P0, PT, R4, 0x19, PT ;  /* 0x000000190400780c */ /* 0x000fe20003f04270 */
[----:B------:R-:W-:Y:S01]  /*3a10*/  @P4 STG.E.U16 desc[UR36][R6.64+0x20], R32 ;  /* 0x0000202006004986 */ /* 0x000fe2000c101524 */
[----:B------:R-:W-:Y:S01]  /*3a20*/  ISETP.GT.AND P4, PT, R3, RZ, P1 ;  /* 0x000000ff0300720c */ /* 0x000fe20000f84270 */
[-C--:B------:R-:W-:Y:S01]  /*3a30*/  FMUL R47, R47, R23.reuse ;  /* 0x000000172f2f7220 */ /* 0x080fe20000400000 */
[----:B------:R-:W-:Y:S01]  /*3a40*/  F2FP.F16.F32.PACK_AB R34, RZ, R34 ;  /* 0x00000022ff22723e */ /* 0x000fe200000000ff */
[----:B------:R-:W-:Y:S01]  /*3a50*/  @P5 STG.E.U16 desc[UR36][R6.64+0x22], R33 ;  /* 0x0000222106005986 */ /* 0x000fe2000c101524 */
[----:B------:R-:W-:Y:S01]  /*3a60*/  ISETP.GT.AND P5, PT, R3, RZ, P0 ;  /* 0x000000ff0300720c */ /* 0x000fe200007a4270 */
[----:B------:R-:W-:Y:S01]  /*3a70*/  FMUL R48, R48, R23 ;  /* 0x0000001730307220 */ /* 0x000fe20000400000 */
[----:B------:R-:W-:Y:S01]  /*3a80*/  F2FP.F16.F32.PACK_AB R35, RZ, R35 ;  /* 0x00000023ff23723e */ /* 0x000fe200000000ff */
[----:B------:R-:W-:Y:S01]  /*3a90*/  @P2 STG.E.U16 desc[UR36][R8.64+0x20], R34 ;  /* 0x0000202208002986 */ /* 0x000fe2000c101524 */
[----:B------:R-:W-:Y:S01]  /*3aa0*/  F2FP.F16.F32.PACK_AB R36, RZ, R36 ;  /* 0x00000024ff24723e */ /* 0x000fe200000000ff */
[-C--:B------:R-:W-:Y:S01]  /*3ab0*/  FMUL R49, R49, R23.reuse ;  /* 0x0000001731317220 */ /* 0x080fe20000400000 */
[C---:B------:R-:W-:Y:S01]  /*3ac0*/  ISETP.GT.AND P2, PT, R3.reuse, 0x8, P1 ;  /* 0x000000080300780c */ /* 0x040fe20000f44270 */
[----:B------:R-:W-:Y:S01]  /*3ad0*/  @P3 STG.E.U16 desc[UR36][R8.64+0x22], R35 ;  /* 0x0000222308003986 */ /* 0x000fe2000c101524 */
[----:B------:R-:W-:Y:S01]  /*3ae0*/  ISETP.GT.AND P1, PT, R4, 0x20, PT ;  /* 0x000000200400780c */ /* 0x000fe20003f24270 */
[----:B------:R-:W-:Y:S01]  /*3af0*/  FMUL R50, R50, R23 ;  /* 0x0000001732327220 */ /* 0x000fe20000400000 */
[----:B------:R-:W-:Y:S01]  /*3b00*/  F2FP.F16.F32.PACK_AB R37, RZ, R37 ;  /* 0x00000025ff25723e */ /* 0x000fe200000000ff */
[----:B------:R-:W-:Y:S01]  /*3b10*/  @P4 STG.E.U16 desc[UR36][R6.64+0x30], R36 ;  /* 0x0000302406004986 */ /* 0x000fe2000c101524 */
[----:B------:R-:W-:Y:S01]  /*3b20*/  ISETP.GT.AND P3, PT, R3, 0x8, P0 ;  /* 0x000000080300780c */ /* 0x000fe20000764270 */
[-C--:B------:R-:W-:Y:S01]  /*3b30*/  FMUL R51, R51, R23.reuse ;  /* 0x0000001733337220 */ /* 0x080fe20000400000 */
[----:B------:R-:W-:Y:S01]  /*3b40*/  ISETP.GT.AND P0, PT, R4, 0x21, PT ;  /* 0x000000210400780c */ /* 0x000fe20003f04270 */
[----:B------:R-:W-:Y:S01]  /*3b50*/  @P5 STG.E.U16 desc[UR36][R6.64+0x32], R37 ;  /* 0x0000322506005986 */ /* 0x000fe2000c101524 */
        /* <DEDUP_REMOVED lines=10> */
[----:B------:R-:W-:-:S02]  /*3c00*/  F2FP.F16.F32.PACK_AB R41, RZ, R41 ;  /* 0x00000029ff29723e */ /* 0x000fc400000000ff */
[C---:B------:R-:W-:Y:S01]  /*3c10*/  ISETP.GT.AND P1, PT, R3.reuse, 0x8, P1 ;  /* 0x000000080300780c */ /* 0x040fe20000f24270 */
[----:B------:R-:W-:Y:S01]  /*3c20*/  @P3 STG.E.U16 desc[UR36][R8.64+0x32], R39 ;  /* 0x0000322708003986 */ /* 0x000fe2000c101524 */
[C---:B------:R-:W-:Y:S02]  /*3c30*/  ISETP.GT.AND P2, PT, R3.reuse, 0x8, P0 ;  /* 0x000000080300780c */ /* 0x040fe40000744270 */
[C---:B------:R-:W-:Y:S01]  /*3c40*/  ISETP.GT.AND P0, PT, R4.reuse, 0x29, PT ;  /* 0x000000290400780c */ /* 0x040fe20003f04270 */
[----:B------:R-:W-:Y:S01]  /*3c50*/  @P4 STG.E.U16 desc[UR36][R6.64+0x40], R40 ;  /* 0x0000402806004986 */ /* 0x000fe2000c101524 */
[----:B------:R-:W-:Y:S02]  /*3c60*/  ISETP.GT.AND P4, PT, R4, 0x28, PT ;  /* 0x000000280400780c */ /* 0x000fe40003f84270 */
[----:B------:R-:W-:Y:S01]  /*3c70*/  F2FP.F16.F32.PACK_AB R42, RZ, R42 ;  /* 0x0000002aff2a723e */ /* 0x000fe200000000ff */
[----:B------:R-:W-:Y:S01]  /*3c80*/  @P5 STG.E.U16 desc[UR36][R6.64+0x42], R41 ;  /* 0x0000422906005986 */ /* 0x000fe2000c101524 */
[----:B------:R-:W-:-:S02]  /*3c90*/  ISETP.GT.AND P5, PT, R3, RZ, P4 ;  /* 0x000000ff0300720c */ /* 0x000fc400027a4270 */
[C---:B------:R-:W-:Y:S01]  /*3ca0*/  ISETP.GT.AND P3, PT, R3.reuse, RZ, P0 ;  /* 0x000000ff0300720c */ /* 0x040fe20000764270 */
[----:B------:R-:W-:Y:S01]  /*3cb0*/  @P1 STG.E.U16 desc[UR36][R8.64+0x40], R42 ;  /* 0x0000402a08001986 */ /* 0x000fe2000c101524 */
[----:B------:R-:W-:Y:S02]  /*3cc0*/  F2FP.F16.F32.PACK_AB R43, RZ, R43 ;  /* 0x0000002bff2b723e */ /* 0x000fe400000000ff */
[----:B------:R-:W-:Y:S02]  /*3cd0*/  F2FP.F16.F32.PACK_AB R44, RZ, R44 ;  /* 0x0000002cff2c723e */ /* 0x000fe400000000ff */
[C---:B------:R-:W-:Y:S01]  /*3ce0*/  ISETP.GT.AND P4, PT, R3.reuse, 0x8, P4 ;  /* 0x000000080300780c */ /* 0x040fe20002784270 */
[----:B------:R-:W-:Y:S01]  /*3cf0*/  @P2 STG.E.U16 desc[UR36][R8.64+0x42], R43 ;  /* 0x0000422b08002986 */ /* 0x000fe2000c101524 */
[----:B------:R-:W-:Y:S02]  /*3d00*/  F2FP.F16.F32.PACK_AB R45, RZ, R45 ;  /* 0x0000002dff2d723e */ /* 0x000fe400000000ff */
[----:B------:R-:W-:Y:S01]  /*3d10*/  ISETP.GT.AND P2, PT, R4, 0x31, PT ;  /* 0x000000310400780c */ /* 0x000fe20003f44270 */
[----:B------:R-:W-:Y:S01]  /*3d20*/  @P5 STG.E.U16 desc[UR36][R6.64+0x50], R44 ;  /* 0x0000502c06005986 */ /* 0x000fe2000c101524 */
[----:B------:R-:W-:-:S02]  /*3d30*/  ISETP.GT.AND P5, PT, R3, 0x8, P0 ;  /* 0x000000080300780c */ /* 0x000fc400007a4270 */
[C---:B------:R-:W-:Y:S01]  /*3d40*/  ISETP.GT.AND P1, PT, R4.reuse, 0x38, PT ;  /* 0x000000380400780c */ /* 0x040fe20003f24270 */
[----:B------:R-:W-:Y:S01]  /*3d50*/  @P3 STG.E.U16 desc[UR36][R6.64+0x52], R45 ;  /* 0x0000522d06003986 */ /* 0x000fe2000c101524 */
[C---:B------:R-:W-:Y:S02]  /*3d60*/  ISETP.GT.AND P3, PT, R4.reuse, 0x30, PT ;  /* 0x000000300400780c */ /* 0x040fe40003f64270 */
[----:B------:R-:W-:Y:S01]  /*3d70*/  ISETP.GT.AND P0, PT, R4, 0x39, PT ;  /* 0x000000390400780c */ /* 0x000fe20003f04270 */
[----:B------:R-:W-:Y:S01]  /*3d80*/  @P4 IMAD.MOV.U32 R4, RZ, RZ, R8 ;  /* 0x000000ffff044224 */ /* 0x000fe200078e0008 */
[----:B------:R-:W-:Y:S01]  /*3d90*/  F2FP.F16.F32.PACK_AB R46, RZ, R46 ;  /* 0x0000002eff2e723e */ /* 0x000fe200000000ff */
[----:B------:R-:W-:Y:S01]  /*3da0*/  @P4 IMAD.MOV.U32 R5, RZ, RZ, R9 ;  /* 0x000000ffff054224 */ /* 0x000fe200078e0009 */
[----:B------:R-:W-:Y:S02]  /*3db0*/  F2FP.F16.F32.PACK_AB R47, RZ, R47 ;  /* 0x0000002fff2f723e */ /* 0x000fe400000000ff */
[----:B------:R-:W-:-:S02]  /*3dc0*/  F2FP.F16.F32.PACK_AB R48, RZ, R48 ;  /* 0x00000030ff30723e */ /* 0x000fc400000000ff */
[----:B------:R0:W-:Y:S01]  /*3dd0*/  @P4 STG.E.U16 desc[UR36][R4.64+0x50], R46 ;  /* 0x0000502e04004986 */ /* 0x0001e2000c101524 */
[C---:B------:R-:W-:Y:S02]  /*3de0*/  ISETP.GT.AND P4, PT, R3.reuse, RZ, P2 ;  /* 0x000000ff0300720c */ /* 0x040fe40001784270 */
[----:B------:R-:W-:Y:S02]  /*3df0*/  F2FP.F16.F32.PACK_AB R49, RZ, R49 ;  /* 0x00000031ff31723e */ /* 0x000fe400000000ff */
[----:B------:R-:W-:Y:S02]  /*3e00*/  ISETP.GT.AND P2, PT, R3, 0x8, P2 ;  /* 0x000000080300780c */ /* 0x000fe40001744270 */
[----:B------:R-:W-:Y:S02]  /*3e10*/  F2FP.F16.F32.PACK_AB R50, RZ, R50 ;  /* 0x00000032ff32723e */ /* 0x000fe400000000ff */
[----:B------:R-:W-:Y:S02]  /*3e20*/  F2FP.F16.F32.PACK_AB R51, RZ, R51 ;  /* 0x00000033ff33723e */ /* 0x000fe400000000ff */
[----:B------:R-:W-:Y:S01]  /*3e30*/  F2FP.F16.F32.PACK_AB R52, RZ, R52 ;  /* 0x00000034ff34723e */ /* 0x000fe200000000ff */
[----:B0-----:R-:W-:Y:S01]  /*3e40*/  @P5 IMAD.MOV.U32 R4, RZ, RZ, R8 ;  /* 0x000000ffff045224 */ /* 0x001fe200078e0008 */
[----:B------:R-:W-:Y:S01]  /*3e50*/  F2FP.F16.F32.PACK_AB R53, RZ, R53 ;  /* 0x00000035ff35723e */ /* 0x000fe200000000ff */
[----:B------:R-:W-:Y:S01]  /*3e60*/  @P5 IMAD.MOV.U32 R5, RZ, RZ, R9 ;  /* 0x000000ffff055224 */ /* 0x000fe200078e0009 */
[----:B------:R-:W-:-:S02]  /*3e70*/  F2FP.F16.F32.PACK_AB R54, RZ, R54 ;  /* 0x00000036ff36723e */ /* 0x000fc400000000ff */
[----:B------:R-:W-:Y:S02]  /*3e80*/  F2FP.F16.F32.PACK_AB R55, RZ, R55 ;  /* 0x00000037ff37723e */ /* 0x000fe400000000ff */
[----:B------:R0:W-:Y:S01]  /*3e90*/  @P5 STG.E.U16 desc[UR36][R4.64+0x52], R47 ;  /* 0x0000522f04005986 */ /* 0x0001e2000c101524 */
[C---:B------:R-:W-:Y:S02]  /*3ea0*/  ISETP.GT.AND P5, PT, R3.reuse, RZ, P3 ;  /* 0x000000ff0300720c */ /* 0x040fe40001fa4270 */
[----:B------:R-:W-:-:S11]  /*3eb0*/  ISETP.GT.AND P3, PT, R3, 0x8, P3 ;  /* 0x000000080300780c */ /* 0x000fd60001f64270 */
[----:B0-----:R-:W-:Y:S02]  /*3ec0*/  @P5 IMAD.MOV.U32 R4, RZ, RZ, R6 ;  /* 0x000000ffff045224 */ /* 0x001fe400078e0006 */
[----:B------:R-:W-:-:S05]  /*3ed0*/  @P5 IMAD.MOV.U32 R5, RZ, RZ, R7 ;  /* 0x000000ffff055224 */ /* 0x000fca00078e0007 */
[----:B------:R0:W-:Y:S01]  /*3ee0*/  @P5 STG.E.U16 desc[UR36][R4.64+0x60], R48 ;  /* 0x0000603004005986 */ /* 0x0001e2000c101524 */
[C---:B------:R-:W-:Y:S02]  /*3ef0*/  ISETP.GT.AND P5, PT, R3.reuse, RZ, P0 ;  /* 0x000000ff0300720c */ /* 0x040fe400007a4270 */
[----:B------:R-:W-:Y:S01]  /*3f00*/  ISETP.GT.AND P0, PT, R3, 0x8, P0 ;  /* 0x000000080300780c */ /* 0x000fe20000704270 */
[----:B0-----:R-:W-:Y:S02]  /*3f10*/  @P4 IMAD.MOV.U32 R4, RZ, RZ, R6 ;  /* 0x000000ffff044224 */ /* 0x001fe400078e0006 */
[----:B------:R-:W-:-:S05]  /*3f20*/  @P4 IMAD.MOV.U32 R5, RZ, RZ, R7 ;  /* 0x000000ffff054224 */ /* 0x000fca00078e0007 */
[----:B------:R0:W-:Y:S01]  /*3f30*/  @P4 STG.E.U16 desc[UR36][R4.64+0x62], R49 ;  /* 0x0000623104004986 */ /* 0x0001e2000c101524 */
[C---:B------:R-:W-:Y:S02]  /*3f40*/  ISETP.GT.AND P4, PT, R3.reuse, RZ, P1 ;  /* 0x000000ff0300720c */ /* 0x040fe40000f84270 */
[----:B------:R-:W-:Y:S01]  /*3f50*/  ISETP.GT.AND P1, PT, R3, 0x8, P1 ;  /* 0x000000080300780c */ /* 0x000fe20000f24270 */
[----:B0-----:R-:W-:Y:S02]  /*3f60*/  @P3 IMAD.MOV.U32 R4, RZ, RZ, R8 ;  /* 0x000000ffff043224 */ /* 0x001fe400078e0008 */
[----:B------:R-:W-:-:S05]  /*3f70*/  @P3 IMAD.MOV.U32 R5, RZ, RZ, R9 ;  /* 0x000000ffff053224 */ /* 0x000fca00078e0009 */
[----:B------:R0:W-:Y:S02]  /*3f80*/  @P3 STG.E.U16 desc[UR36][R4.64+0x60], R50 ;  /* 0x0000603204003986 */ /* 0x0001e4000c101524 */
[----:B0-----:R-:W-:Y:S02]  /*3f90*/  @P2 IMAD.MOV.U32 R4, RZ, RZ, R8 ;  /* 0x000000ffff042224 */ /* 0x001fe400078e0008 */
[----:B------:R-:W-:-:S05]  /*3fa0*/  @P2 IMAD.MOV.U32 R5, RZ, RZ, R9 ;  /* 0x000000ffff052224 */ /* 0x000fca00078e0009 */
[----:B------:R0:W-:Y:S02]  /*3fb0*/  @P2 STG.E.U16 desc[UR36][R4.64+0x62], R51 ;  /* 0x0000623304002986 */ /* 0x0001e4000c101524 */
[----:B0-----:R-:W-:Y:S02]  /*3fc0*/  @P4 IMAD.MOV.U32 R4, RZ, RZ, R6 ;  /* 0x000000ffff044224 */ /* 0x001fe400078e0006 */
[----:B------:R-:W-:-:S05]  /*3fd0*/  @P4 IMAD.MOV.U32 R5, RZ, RZ, R7 ;  /* 0x000000ffff054224 */ /* 0x000fca00078e0007 */
[----:B------:R0:W-:Y:S04]  /*3fe0*/  @P4 STG.E.U16 desc[UR36][R4.64+0x70], R52 ;  /* 0x0000703404004986 */ /* 0x0001e8000c101524 */
[----:B------:R1:W-:Y:S01]  /*3ff0*/  @P5 STG.E.U16 desc[UR36][R6.64+0x72], R53 ;  /* 0x0000723506005986 */ /* 0x0003e2000c101524 */
[----:B0-----:R-:W-:Y:S02]  /*4000*/  @P1 IMAD.MOV.U32 R4, RZ, RZ, R8 ;  /* 0x000000ffff041224 */ /* 0x001fe400078e0008 */
[----:B------:R-:W-:-:S05]  /*4010*/  @P1 IMAD.MOV.U32 R5, RZ, RZ, R9 ;  /* 0x000000ffff051224 */ /* 0x000fca00078e0009 */
[----:B------:R1:W-:Y:S04]  /*4020*/  @P1 STG.E.U16 desc[UR36][R4.64+0x70], R54 ;  /* 0x0000703604001986 */ /* 0x0003e8000c101524 */
[----:B------:R1:W-:Y:S02]  /*4030*/  @P0 STG.E.U16 desc[UR36][R8.64+0x72], R55 ;  /* 0x0000723708000986 */ /* 0x0003e4000c101524 */
.L_x_91:
[----:B------:R-:W-:Y:S05]  /*4040*/  BSYNC B0 ;  /* 0x0000000000007941 */ /* 0x000fea0003800000 */
.L_x_29:
[----:B------:R-:W-:Y:S01]  /*4050*/  ULDC UR4, c[0x0][0xc] ;  /* 0x0000030000047ab9 */ /* 0x000fe20000000800 */
[----:B------:R-:W-:Y:S01]  /*4060*/  ULDC UR5, c[0x0][0x10] ;  /* 0x0000040000057ab9 */ /* 0x000fe20000000800 */
[----:B------:R-:W0:Y:S01]  /*4070*/  LDC R3, c[0x0][0x14] ;  /* 0x00000500ff037b82 */ /* 0x000e220000000800 */
[----:B------:R-:W-:Y:S01]  /*4080*/  UIMAD.WIDE.U32 UR4, UR4, UR5, URZ ;  /* 0x00000005040472a5 */ /* 0x000fe2000f8e003f */
[----:B------:R-:W-:Y:S02]  /*4090*/  IMAD.MOV.U32 R59, RZ, RZ, -0x1 ;  /* 0xffffffffff3b7424 */ /* 0x000fe400078e00ff */
[----:B------:R-:W-:-:S03]  /*40a0*/  IMAD.MOV.U32 R57, RZ, RZ, -0x1 ;  /* 0xffffffffff397424 */ /* 0x000fc600078e00ff */
[----:B0-----:R-:W-:-:S04]  /*40b0*/  IMAD.WIDE.U32 R16, R3, UR4, R16 ;  /* 0x0000000403107c25 */ /* 0x001fc8000f8e0010 */
[----:B------:R-:W-:Y:S01]  /*40c0*/  IMAD R3, R3, UR5, RZ ;  /* 0x0000000503037c24 */ /* 0x000fe2000f8e02ff */
[----:B------:R-:W-:Y:S02]  /*40d0*/  ULDC.64 UR4, c[0x0][0x650] ;  /* 0x0001940000047ab9 */ /* 0x000fe40000000a00 */
[----:B------:R-:W-:Y:S01]  /*40e0*/  ISETP.GE.U32.AND P0, PT, R16, UR4, PT ;  /* 0x0000000410007c0c */ /* 0x000fe2000bf06070 */
[--C-:B------:R-:W-:Y:S01]  /*40f0*/  IMAD.IADD R17, R17, 0x1, R3.reuse ;  /* 0x0000000111117824 */ /* 0x100fe200078e0203 */
[----:B------:R-:W-:-:S04]  /*4100*/  PRMT R3, RZ, 0x7610, R3 ;  /* 0x00007610ff037816 */ /* 0x000fc80000000003 */
[----:B------:R-:W-:-:S13]  /*4110*/  ISETP.GE.U32.AND.EX P0, PT, R17, UR5, PT, P0 ;  /* 0x0000000511007c0c */ /* 0x000fda000bf06100 */
[----:B------:R-:W-:Y:S05]  /*4120*/  @P0 BRA `(.L_x_92) ;  /* 0x0000000400640947 */ /* 0x000fea0003800000 */
[----:B---3--:R-:W0:Y:S01]  /*4130*/  S2R R12, SR_CTAID.X ;  /* 0x00000000000c7919 */ /* 0x008e220000002500 */
[----:B-12-4-:R-:W1:Y:S01]  /*4140*/  LDC.64 R10, c[0x0][0x628] ;  /* 0x00018a00ff0a7b82 */ /* 0x016e620000000a00 */
[----:B------:R-:W-:Y:S01]  /*4150*/  ULDC UR4, c[0x0][0x150] ;  /* 0x0000540000047ab9 */ /* 0x000fe20000000800 */
[----:B------:R-:W-:Y:S01]  /*4160*/  IMAD.MOV.U32 R8, RZ, RZ, R16 ;  /* 0x000000ffff087224 */ /* 0x000fe200078e0010 */
[----:B-----5:R-:W2:Y:S01]  /*4170*/  S2R R24, SR_CTAID.Y ;  /* 0x0000000000187919 */ /* 0x020ea20000002600 */
[----:B------:R-:W-:-:S04]  /*4180*/  IMAD.MOV.U32 R9, RZ, RZ, R17 ;  /* 0x000000ffff097224 */ /* 0x000fc800078e0011 */
[----:B------:R-:W3:Y:S08]  /*4190*/  LDC R21, c[0x0][0x144] ;  /* 0x00005100ff157b82 */ /* 0x000ef00000000800 */
[----:B------:R-:W4:Y:S08]  /*41a0*/  LDC R0, c[0x0][0x630] ;  /* 0x00018c00ff007b82 */ /* 0x000f300000000800 */
[----:B------:R-:W2:Y:S01]  /*41b0*/  LDC.64 R14, c[0x0][0x620] ;  /* 0x00018800ff0e7b82 */ /* 0x000ea20000000a00 */
[----:B-1----:R-:W-:-:S04]  /*41c0*/  ISETP.NE.U32.AND P0, PT, R10, RZ, PT ;  /* 0x000000ff0a00720c */ /* 0x002fc80003f05070 */
[----:B------:R-:W-:Y:S02]  /*41d0*/  ISETP.NE.AND.EX P0, PT, R11, RZ, PT, P0 ;  /* 0x000000ff0b00720c */ /* 0x000fe40003f05300 */
[----:B0-----:R-:W-:-:S05]  /*41e0*/  I2FP.F32.U32 R3, R12 ;  /* 0x0000000c00037245 */ /* 0x001fca0000201000 */
[----:B------:R-:W-:-:S04]  /*41f0*/  FMUL R3, R3, UR4 ;  /* 0x0000000403037c20 */ /* 0x000fc80008400000 */
[----:B------:R0:W1:Y:S02]  /*4200*/  F2I.U32.TRUNC.NTZ R20, R3 ;  /* 0x0000000300147305 */ /* 0x000064000020f000 */
[----:B---34-:R-:W-:Y:S05]  /*4210*/  @!P0 BRA `(.L_x_93) ;  /* 0x0000000000288947 */ /* 0x018fea0003800000 */
[----:B0-----:R-:W0:Y:S02]  /*4220*/  LDC R3, c[0x0][0x634] ;  /* 0x00018d00ff037b82 */ /* 0x001e240000000800 */
        /* <DEDUP_REMOVED lines=9> */
.L_x_93:
[----:B------:R-:W3:Y:S01]  /*42c0*/  LDC.64 R28, c[0x0][0x640] ;  /* 0x00019000ff1c7b82 */ /* 0x000ee20000000a00 */
[-CC-:B------:R-:W-:Y:S01]  /*42d0*/  SHF.R.U64 R57, R8, R0.reuse, R9.reuse ;  /* 0x0000000008397219 */ /* 0x180fe20000001209 */
[----:B-1----:R-:W-:Y:S01]  /*42e0*/  IMAD.MOV R20, RZ, RZ, -R20 ;  /* 0x000000ffff147224 */ /* 0x002fe200078e0a14 */
[----:B------:R-:W-:Y:S01]  /*42f0*/  SHF.R.U32.HI R0, RZ, R0, R9 ;  /* 0x00000000ff007219 */ /* 0x000fe20000011609 */
[----:B------:R-:W-:Y:S01]  /*4300*/  ULDC UR4, c[0x0][0x154] ;  /* 0x0000550000047ab9 */ /* 0x000fe20000000800 */
[----:B0-----:R-:W-:Y:S01]  /*4310*/  IADD3 R3, P0, RZ, -R57, RZ ;  /* 0x80000039ff037210 */ /* 0x001fe20007f1e0ff */
[----:B------:R-:W-:Y:S02]  /*4320*/  IMAD R21, R21, R20, R12 ;  /* 0x0000001415157224 */ /* 0x000fe400078e020c */
[----:B------:R-:W0:Y:S01]  /*4330*/  LDC R6, c[0x0][0x618] ;  /* 0x00018600ff067b82 */ /* 0x000e220000000800 */
[----:B------:R-:W-:Y:S02]  /*4340*/  IMAD.MOV.U32 R7, RZ, RZ, 0x1 ;  /* 0x00000001ff077424 */ /* 0x000fe400078e00ff */
[----:B------:R-:W-:-:S04]  /*4350*/  IMAD.X R5, RZ, RZ, ~R0, P0 ;  /* 0x000000ffff057224 */ /* 0x000fc800000e0e00 */
[-C--:B--2---:R-:W-:Y:S01]  /*4360*/  IMAD R0, R5, R14.reuse, RZ ;  /* 0x0000000e05007224 */ /* 0x084fe200078e02ff */
[----:B------:R-:W1:Y:S01]  /*4370*/  LDC R8, c[0x0][0x608] ;  /* 0x00018200ff087b82 */ /* 0x000e620000000800 */
[----:B------:R-:W-:-:S04]  /*4380*/  IMAD.WIDE.U32 R4, R3, R14, R16 ;  /* 0x0000000e03047225 */ /* 0x000fc800078e0010 */
[----:B------:R-:W-:Y:S01]  /*4390*/  IMAD R3, R3, R15, R0 ;  /* 0x0000000f03037224 */ /* 0x000fe200078e0200 */
[----:B------:R-:W-:Y:S02]  /*43a0*/  I2FP.F32.U32 R0, R24 ;  /* 0x0000001800007245 */ /* 0x000fe40000201000 */
[----:B------:R-:W2:Y:S01]  /*43b0*/  LDC R26, c[0x0][0x658] ;  /* 0x00019600ff1a7b82 */ /* 0x000ea20000000800 */
[----:B------:R-:W-:Y:S01]  /*43c0*/  IMAD.IADD R3, R5, 0x1, R3 ;  /* 0x0000000105037824 */ /* 0x000fe200078e0203 */
[----:B---3--:R-:W-:Y:S01]  /*43d0*/  ISETP.NE.U32.AND P0, PT, R28, RZ, PT ;  /* 0x000000ff1c00720c */ /* 0x008fe20003f05070 */
[----:B------:R-:W-:Y:S01]  /*43e0*/  FMUL R0, R0, UR4 ;  /* 0x0000000400007c20 */ /* 0x000fe20008400000 */
[----:B------:R-:W-:Y:S02]  /*43f0*/  IMAD.MOV.U32 R5, RZ, RZ, -0x1 ;  /* 0xffffffffff057424 */ /* 0x000fe400078e00ff */
[----:B------:R-:W-:Y:S01]  /*4400*/  ISETP.NE.AND.EX P0, PT, R29, RZ, PT, P0 ;  /* 0x000000ff1d00720c */ /* 0x000fe20003f05300 */
[----:B------:R3:W4:Y:S01]  /*4410*/  F2I.U32.TRUNC.NTZ R13, R0 ;  /* 0x00000000000d7305 */ /* 0x000722000020f000 */
[----:B------:R-:W3:Y:S01]  /*4420*/  LDC R15, c[0x0][0x148] ;  /* 0x00005200ff0f7b82 */ /* 0x000ee20000000800 */
[----:B0-----:R-:W-:-:S02]  /*4430*/  SHF.R.U64 R12, R4, R6, R3 ;  /* 0x00000006040c7219 */ /* 0x001fc40000001203 */
[----:B------:R-:W-:-:S05]  /*4440*/  SHF.R.U32.HI R3, RZ, R6, R3 ;  /* 0x00000006ff037219 */ /* 0x000fca0000011603 */
[----:B------:R-:W0:Y:S01]  /*4450*/  LDC R20, c[0x0][0x600] ;  /* 0x00018000ff147b82 */ /* 0x000e220000000800 */
[-CC-:B-1----:R-:W-:Y:S02]  /*4460*/  SHF.R.U64 R10, R12, R8.reuse, R3.reuse ;  /* 0x000000080c0a7219 */ /* 0x182fe40000001203 */
[----:B------:R-:W-:-:S05]  /*4470*/  SHF.R.U32.HI R3, RZ, R8, R3 ;  /* 0x00000008ff037219 */ /* 0x000fca0000011603 */
[----:B------:R-:W1:Y:S01]  /*4480*/  LDC R27, c[0x0][0x648] ;  /* 0x00019200ff1b7b82 */ /* 0x000e620000000800 */
[-C--:B--2---:R-:W-:Y:S02]  /*4490*/  SHF.L.U32 R4, R5, R26.reuse, RZ ;  /* 0x0000001a05047219 */ /* 0x084fe400000006ff */
[-CC-:B------:R-:W-:Y:S02]  /*44a0*/  SHF.R.U64 R14, R10, R26.reuse, R3.reuse ;  /* 0x0000001a0a0e7219 */ /* 0x180fe40000001203 */
[----:B------:R-:W-:Y:S02]  /*44b0*/  SHF.R.U32.HI R5, RZ, R26, R3 ;  /* 0x0000001aff057219 */ /* 0x000fe40000011603 */
[----:B------:R-:W-:Y:S01]  /*44c0*/  LOP3.LUT R25, RZ, R4, RZ, 0x33, !PT ;  /* 0x00000004ff197212 */ /* 0x000fe200078e33ff */
[----:B------:R-:W2:Y:S01]  /*44d0*/  LDC R30, c[0x0][0x638] ;  /* 0x00018e00ff1e7b82 */ /* 0x000ea20000000800 */
[----:B------:R-:W-:Y:S01]  /*44e0*/  SHF.L.U32 R26, R7, R26, RZ ;  /* 0x0000001a071a7219 */ /* 0x000fe200000006ff */
[----:B------:R-:W-:-:S06]  /*44f0*/  IMAD.MOV.U32 R4, RZ, RZ, R14 ;  /* 0x000000ffff047224 */ /* 0x000fcc00078e000e */
[----:B------:R-:W0:Y:S01]  /*4500*/  LDC R31, c[0x0][0x610] ;  /* 0x00018400ff1f7b82 */ /* 0x000e220000000800 */
[----:B----4-:R-:W-:Y:S05]  /*4510*/  @!P0 BRA `(.L_x_94) ;  /* 0x0000000000288947 */ /* 0x010fea0003800000 */
[----:B------:R-:W4:Y:S02]  /*4520*/  LDC R3, c[0x0][0x64c] ;  /* 0x00019300ff037b82 */ /* 0x000f240000000800 */
[----:B----4-:R-:W-:-:S05]  /*4530*/  IADD3 R3, P0, R14, R3, RZ ;  /* 0x000000030e037210 */ /* 0x010fca0007f1e0ff */
        /* <DEDUP_REMOVED lines=8> */
.L_x_94:
[----:B------:R-:W-:Y:S01]  /*45c0*/  ISETP.NE.AND P0, PT, R2, 0x1, PT ;  /* 0x000000010200780c */ /* 0x000fe20003f05270 */
[----:B0-----:R-:W-:Y:S01]  /*45d0*/  VIADD R7, R20, 0xffffffff ;  /* 0xffffffff14077836 */ /* 0x001fe20000000000 */
[----:B-1-3--:R-:W-:Y:S01]  /*45e0*/  SHF.R.U64 R0, R4, R27, R5 ;  /* 0x0000001b04007219 */ /* 0x00afe20000001205 */
[----:B------:R-:W-:Y:S01]  /*45f0*/  IMAD.MOV R13, RZ, RZ, -R13 ;  /* 0x000000ffff0d7224 */ /* 0x000fe200078e0a0d */
[----:B------:R-:W-:Y:S01]  /*4600*/  LOP3.LUT R5, R10, R25, RZ, 0xc0, !PT ;  /* 0x000000190a057212 */ /* 0x000fe200078ec0ff */
[----:B------:R-:W-:Y:S01]  /*4610*/  IMAD.MOV.U32 R4, RZ, RZ, 0x1 ;  /* 0x00000001ff047424 */ /* 0x000fe200078e00ff */
[----:B------:R-:W-:Y:S01]  /*4620*/  LOP3.LUT R12, R12, R7, RZ, 0xc0, !PT ;  /* 0x000000070c0c7212 */ /* 0x000fe200078ec0ff */
[----:B------:R-:W-:Y:S02]  /*4630*/  IMAD.MOV R3, RZ, RZ, -R0 ;  /* 0x000000ffff037224 */ /* 0x000fe400078e0a00 */
[----:B------:R-:W-:Y:S02]  /*4640*/  IMAD R0, R26, R0, R5 ;  /* 0x000000001a007224 */ /* 0x000fe400078e0205 */
[----:B--2---:R-:W-:-:S02]  /*4650*/  IMAD R3, R3, R30, R14 ;  /* 0x0000001e03037224 */ /* 0x004fc400078e020e */
[----:B------:R-:W-:Y:S02]  /*4660*/  @P0 IMAD R21, R15, R13, R24 ;  /* 0x0000000d0f150224 */ /* 0x000fe400078e0218 */
[----:B------:R-:W-:Y:S01]  /*4670*/  IMAD R5, R3, R20, R12 ;  /* 0x0000001403057224 */ /* 0x000fe200078e020c */
[----:B------:R-:W-:Y:S01]  /*4680*/  PRMT R3, R4, 0x7610, R3 ;  /* 0x0000761004037816 */ /* 0x000fe20000000003 */
[----:B------:R-:W-:-:S05]  /*4690*/  IMAD R0, R0, R31, R21 ;  /* 0x0000001f00007224 */ /* 0x000fca00078e0215 */
[----:B------:R-:W-:Y:S02]  /*46a0*/  SEL R59, R5, R0, !P0 ;  /* 0x00000000053b7207 */ /* 0x000fe40004000000 */
[----:B------:R-:W-:-:S07]  /*46b0*/  SEL R0, R0, R5, !P0 ;  /* 0x0000000500007207 */ /* 0x000fce0004000000 */
.L_x_92:
[----:B------:R-:W-:Y:S01]  /*46c0*/  LOP3.LUT P0, RZ, R3, 0xff, RZ, 0xc0, !PT ;  /* 0x000000ff03ff7812 */ /* 0x000fe2000780c0ff */
[----:B------:R-:W-:-:S12]  /*46d0*/  IMAD.MOV.U32 R58, RZ, RZ, R0 ;  /* 0x000000ffff3a7224 */ /* 0x000fd800078e0000 */
[----:B------:R-:W-:Y:S05]  /*46e0*/  @P0 BRA `(.L_x_95) ;  /* 0xffffffc800440947 */ /* 0x000fea000383ffff */
[----:B------:R-:W-:Y:S05]  /*46f0*/  EXIT ;  /* 0x000000000000794d */ /* 0x000fea0003800000 */
.L_x_4:
[----:B0-----:R-:W-:Y:S01]  /*4700*/  ULDC.64 UR4, c[0x0][0x650] ;  /* 0x0001940000047ab9 */ /* 0x001fe20000000a00 */
        /* <DEDUP_REMOVED lines=25> */
.L_x_97:
[--C-:B------:R-:W-:Y:S01]  /*48a0*/  SHF.R.U64 R12, R10, R14, R11.reuse ;  /* 0x0000000e0a0c7219 */ /* 0x100fe2000000120b */
[----:B------:R-:W0:Y:S01]  /*48b0*/  LDC R22, c[0x0][0x618] ;  /* 0x00018600ff167b82 */ /* 0x000e220000000800 */
[----:B------:R-:W-:Y:S01]  /*48c0*/  I2FP.F32.U32 R6, R4 ;  /* 0x0000000400067245 */ /* 0x000fe20000201000 */
[----:B------:R-:W-:Y:S01]  /*48d0*/  ULDC UR4, c[0x0][0x150] ;  /* 0x0000540000047ab9 */ /* 0x000fe20000000800 */
[----:B------:R-:W-:Y:S02]  /*48e0*/  SHF.R.U32.HI R5, RZ, R14, R11 ;  /* 0x0000000eff057219 */ /* 0x000fe4000001160b */
[----:B------:R-:W-:Y:S01]  /*48f0*/  IADD3 R9, P0, RZ, -R12, RZ ;  /* 0x8000000cff097210 */ /* 0x000fe20007f1e0ff */
[----:B------:R-:W-:Y:S01]  /*4900*/  FMUL R11, R6, UR4 ;  /* 0x00000004060b7c20 */ /* 0x000fe20008400000 */
[----:B------:R-:W-:Y:S01]  /*4910*/  ULDC UR4, c[0x0][0x154] ;  /* 0x0000550000047ab9 */ /* 0x000fe20000000800 */
[----:B------:R-:W1:Y:S02]  /*4920*/  LDC.64 R24, c[0x0][0x640] ;  /* 0x00019000ff187b82 */ /* 0x000e640000000a00 */
[----:B------:R-:W-:-:S02]  /*4930*/  IMAD.X R5, RZ, RZ, ~R5, P0 ;  /* 0x000000ffff057224 */ /* 0x000fc400000e0e05 */
[----:B------:R-:W2:Y:S01]  /*4940*/  F2I.U32.TRUNC.NTZ R11, R11 ;  /* 0x0000000b000b7305 */ /* 0x000ea2000020f000 */
[----:B------:R-:W-:-:S03]  /*4950*/  IMAD.WIDE.U32 R6, R9, R20, R16 ;  /* 0x0000001409067225 */ /* 0x000fc600078e0010 */
[----:B------:R-:W3:Y:S01]  /*4960*/  LDC R13, c[0x0][0x144] ;  /* 0x00005100ff0d7b82 */ /* 0x000ee20000000800 */
[----:B------:R-:W-:-:S04]  /*4970*/  IMAD R8, R5, R20, RZ ;  /* 0x0000001405087224 */ /* 0x000fc800078e02ff */
[----:B------:R-:W-:Y:S02]  /*4980*/  IMAD R5, R9, R21, R8 ;  /* 0x0000001509057224 */ /* 0x000fe400078e0208 */
[----:B------:R-:W-:Y:S01]  /*4990*/  IMAD.MOV.U32 R8, RZ, RZ, -0x1 ;  /* 0xffffffffff087424 */ /* 0x000fe200078e00ff */
[----:B------:R-:W4:Y:S01]  /*49a0*/  LDC R14, c[0x0][0x608] ;  /* 0x00018200ff0e7b82 */ /* 0x000f220000000800 */
[----:B------:R-:W-:Y:S01]  /*49b0*/  IMAD.IADD R5, R7, 0x1, R5 ;  /* 0x0000000107057824 */ /* 0x000fe200078e0205 */
[----:B------:R-:W-:-:S04]  /*49c0*/  I2FP.F32.U32 R7, R3 ;  /* 0x0000000300077245 */ /* 0x000fc80000201000 */
[-C--:B0-----:R-:W-:Y:S01]  /*49d0*/  SHF.R.U64 R10, R6, R22.reuse, R5 ;  /* 0x00000016060a7219 */ /* 0x081fe20000001205 */
[----:B--2---:R-:W-:Y:S01]  /*49e0*/  IMAD.MOV R6, RZ, RZ, -R11 ;  /* 0x000000ffff067224 */ /* 0x004fe200078e0a0b */
[----:B------:R-:W0:Y:S01]  /*49f0*/  LDC R9, c[0x0][0x658] ;  /* 0x00019600ff097b82 */ /* 0x000e220000000800 */
[----:B-1----:R-:W-:Y:S01]  /*4a00*/  ISETP.NE.U32.AND P0, PT, R24, RZ, PT ;  /* 0x000000ff1800720c */ /* 0x002fe20003f05070 */
[----:B------:R-:W-:Y:S01]  /*4a10*/  FMUL R7, R7, UR4 ;  /* 0x0000000407077c20 */ /* 0x000fe20008400000 */
[----:B------:R-:W-:Y:S02]  /*4a20*/  SHF.R.U32.HI R5, RZ, R22, R5 ;  /* 0x00000016ff057219 */ /* 0x000fe40000011605 */
[----:B------:R-:W-:-:S03]  /*4a30*/  ISETP.NE.AND.EX P0, PT, R25, RZ, PT, P0 ;  /* 0x000000ff1900720c */ /* 0x000fc60003f05300 */
[----:B------:R-:W1:Y:S01]  /*4a40*/  LDC R20, c[0x0][0x148] ;  /* 0x00005200ff147b82 */ /* 0x000e620000000800 */
[----:B---3--:R-:W-:Y:S02]  /*4a50*/  IMAD R23, R13, R6, R4 ;  /* 0x000000060d177224 */ /* 0x008fe400078e0204 */
[----:B------:R-:W-:-:S05]  /*4a60*/  IMAD.MOV.U32 R6, RZ, RZ, 0x1 ;  /* 0x00000001ff067424 */ /* 0x000fca00078e00ff */
[----:B------:R-:W2:Y:S01]  /*4a70*/  LDC R21, c[0x0][0x600] ;  /* 0x00018000ff157b82 */ /* 0x000ea20000000800 */
[-CC-:B----4-:R-:W-:Y:S02]  /*4a80*/  SHF.R.U64 R13, R10, R14.reuse, R5.reuse ;  /* 0x0000000e0a0d7219 */ /* 0x190fe40000001205 */
[----:B------:R-:W-:Y:S02]  /*4a90*/  SHF.R.U32.HI R4, RZ, R14, R5 ;  /* 0x0000000eff047219 */ /* 0x000fe40000011605 */
[----:B------:R3:W4:Y:S03]  /*4aa0*/  F2I.U32.TRUNC.NTZ R14, R7 ;  /* 0x00000007000e7305 */ /* 0x000726000020f000 */
[----:B------:R-:W1:Y:S01]  /*4ab0*/  LDC R26, c[0x0][0x648] ;  /* 0x00019200ff1a7b82 */ /* 0x000e620000000800 */
[-C--:B0-----:R-:W-:Y:S02]  /*4ac0*/  SHF.R.U64 R15, R13, R9.reuse, R4 ;  /* 0x000000090d0f7219 */ /* 0x081fe40000001204 */
[----:B------:R-:W-:-:S02]  /*4ad0*/  SHF.L.U32 R8, R8, R9, RZ ;  /* 0x0000000908087219 */ /* 0x000fc400000006ff */
[-C--:B------:R-:W-:Y:S01]  /*4ae0*/  SHF.R.U32.HI R5, RZ, R9.reuse, R4 ;  /* 0x00000009ff057219 */ /* 0x080fe20000011604 */
[----:B------:R-:W-:Y:S01]  /*4af0*/  IMAD.MOV.U32 R4, RZ, RZ, R15 ;  /* 0x000000ffff047224 */ /* 0x000fe200078e000f */
[----:B------:R-:W-:Y:S01]  /*4b00*/  SHF.L.U32 R22, R6, R9, RZ ;  /* 0x0000000906167219 */ /* 0x000fe200000006ff */
[----:B------:R-:W0:Y:S01]  /*4b10*/  LDC R27, c[0x0][0x638] ;  /* 0x00018e00ff1b7b82 */ /* 0x000e220000000800 */
[----:B------:R-:W-:-:S07]  /*4b20*/  LOP3.LUT R28, RZ, R8, RZ, 0x33, !PT ;  /* 0x00000008ff1c7212 */ /* 0x000fce00078e33ff */
        /* <DEDUP_REMOVED lines=12> */
.L_x_98:
[----:B------:R-:W-:Y:S01]  /*4bf0*/  ISETP.NE.AND P0, PT, R2, 0x1, PT ;  /* 0x000000010200780c */ /* 0x000fe20003f05270 */
[----:B--2---:R-:W-:Y:S01]  /*4c00*/  VIADD R7, R21, 0xffffffff ;  /* 0xffffffff15077836 */ /* 0x004fe20000000000 */
[----:B-1----:R-:W-:Y:S01]  /*4c10*/  SHF.R.U64 R5, R4, R26, R5 ;  /* 0x0000001a04057219 */ /* 0x002fe20000001205 */
[----:B------:R-:W-:Y:S01]  /*4c20*/  IMAD.MOV R14, RZ, RZ, -R14 ;  /* 0x000000ffff0e7224 */ /* 0x000fe200078e0a0e */
[----:B------:R-:W-:Y:S01]  /*4c30*/  LOP3.LUT R4, R13, R28, RZ, 0xc0, !PT ;  /* 0x0000001c0d047212 */ /* 0x000fe200078ec0ff */
[----:B------:R-:W-:Y:S01]  /*4c40*/  IMAD.MOV.U32 R8, RZ, RZ, R12 ;  /* 0x000000ffff087224 */ /* 0x000fe200078e000c */
[----:B------:R-:W-:Y:S01]  /*4c50*/  LOP3.LUT R10, R10, R7, RZ, 0xc0, !PT ;  /* 0x000000070a0a7212 */ /* 0x000fe200078ec0ff */
[----:B------:R-:W-:Y:S02]  /*4c60*/  IMAD.MOV R6, RZ, RZ, -R5 ;  /* 0x000000ffff067224 */ /* 0x000fe400078e0a05 */
[----:B------:R-:W-:-:S04]  /*4c70*/  IMAD R4, R22, R5, R4 ;  /* 0x0000000516047224 */ /* 0x000fc800078e0204 */
[----:B------:R-:W-:Y:S02]  /*4c80*/  @P0 IMAD R23, R20, R14, R3 ;  /* 0x0000000e14170224 */ /* 0x000fe400078e0203 */
[----:B0-----:R-:W-:Y:S02]  /*4c90*/  IMAD R3, R6, R27, R15 ;  /* 0x0000001b06037224 */ /* 0x001fe400078e020f */
[----:B------:R-:W-:Y:S02]  /*4ca0*/  IMAD R7, R4, R29, R23 ;  /* 0x0000001d04077224 */ /* 0x000fe400078e0217 */
[----:B------:R-:W-:Y:S02]  /*4cb0*/  IMAD R4, R3, R21, R10 ;  /* 0x0000001503047224 */ /* 0x000fe400078e020a */
[----:B------:R-:W-:-:S03]  /*4cc0*/  IMAD.MOV.U32 R6, RZ, RZ, 0x1 ;  /* 0x00000001ff067424 */ /* 0x000fc600078e00ff */
[----:B------:R-:W-:Y:S02]  /*4cd0*/  SEL R9, R4, R7, !P0 ;  /* 0x0000000704097207 */ /* 0x000fe40004000000 */
[----:B------:R-:W-:-:S07]  /*4ce0*/  SEL R7, R7, R4, !P0 ;  /* 0x0000000407077207 */ /* 0x000fce0004000000 */
.L_x_96:
[----:B------:R-:W-:-:S08]  /*4cf0*/  NOP ;  /* 0x0000000000007918 */ /* 0x000fd00000000000 */
[----:B------:R-:W0:-:S00]  /*4d00*/  USETMAXREG.DEALLOC.CTAPOOL 0x28 ;  /* 0x00000028000079c8 */ /* 0x000e0000080e0500 */
[----:B0-----:R-:W-:-:S13]  /*4d10*/  ISETP.NE.AND P0, PT, R0, RZ, PT ;  /* 0x000000ff0000720c */ /* 0x001fda0003f05270 */
[----:B------:R-:W-:Y:S05]  /*4d20*/  @P0 EXIT ;  /* 0x000000000000094d */ /* 0x000fea0003800000 */
[----:B------:R-:W-:Y:S01]  /*4d30*/  LOP3.LUT P0, RZ, R6, 0xff, RZ, 0xc0, !PT ;  /* 0x000000ff06ff7812 */ /* 0x000fe2000780c0ff */
[----:B------:R-:W-:Y:S02]  /*4d40*/  IMAD.MOV.U32 R0, RZ, RZ, 0x1 ;  /* 0x00000001ff007424 */ /* 0x000fe400078e00ff */
[----:B------:R-:W-:-:S10]  /*4d50*/  IMAD.MOV.U32 R12, RZ, RZ, RZ ;  /* 0x000000ffff0c7224 */ /* 0x000fd400078e00ff */
[----:B------:R-:W-:Y:S05]  /*4d60*/  @!P0 BRA `(.L_x_99) ;  /* 0x0000000c00508947 */ /* 0x000fea0003800000 */
[----:B------:R-:W0:Y:S01]  /*4d70*/  LDC R0, c[0x0][0x28c] ;  /* 0x0000a300ff007b82 */ /* 0x000e220000000800 */
[----:B------:R-:W-:Y:S01]  /*4d80*/  ULDC UR5, c[0x0][0x658] ;  /* 0x0001960000057ab9 */ /* 0x000fe20000000800 */
[----:B------:R-:W-:Y:S01]  /*4d90*/  UMOV UR7, 0xffffffff ;  /* 0xffffffff00077882 */ /* 0x000fe20000000000 */
[----:B------:R-:W-:Y:S01]  /*4da0*/  ULDC UR6, c[0x0][0xc] ;  /* 0x0000030000067ab9 */ /* 0x000fe20000000800 */
[----:B------:R-:W-:Y:S01]  /*4db0*/  USHF.L.U32 UR8, UR7, UR5, URZ ;  /* 0x0000000507087299 */ /* 0x000fe2000800063f */
[C---:B------:R-:W-:Y:S01]  /*4dc0*/  LOP3.LUT P2, RZ, R18.reuse, 0x7f, RZ, 0xc0, !PT ;  /* 0x0000007f12ff7812 */ /* 0x040fe2000784c0ff */
[----:B------:R-:W-:Y:S01]  /*4dd0*/  UMOV UR9, 0x1 ;  /* 0x0000000100097882 */ /* 0x000fe20000000000 */
[----:B------:R-:W-:Y:S01]  /*4de0*/  ULDC UR7, c[0x0][0x10] ;  /* 0x0000040000077ab9 */ /* 0x000fe20000000800 */
[----:B------:R-:W-:Y:S01]  /*4df0*/  USHF.L.U32 UR21, UR9, UR5, URZ ;  /* 0x0000000509157299 */ /* 0x000fe2000800063f */
[----:B------:R-:W-:Y:S01]  /*4e00*/  LOP3.LUT P0, RZ, R18, 0x1f, RZ, 0xc0, !PT ;  /* 0x0000001f12ff7812 */ /* 0x000fe2000780c0ff */
[----:B------:R-:W-:Y:S01]  /*4e10*/  UIMAD.WIDE.U32 UR6, UR6, UR7, URZ ;  /* 0x00000007060672a5 */ /* 0x000fe2000f8e003f */
[----:B------:R-:W-:Y:S01]  /*4e20*/  BSSY B0, `(.L_x_99) ;  /* 0x00000c8000007945 */ /* 0x000fe20003800000 */
[----:B------:R-:W-:Y:S01]  /*4e30*/  ULDC UR5, c[0x0][0x14] ;  /* 0x0000050000057ab9 */ /* 0x000fe20000000800 */
[----:B------:R-:W-:Y:S01]  /*4e40*/  IMAD.MOV.U32 R13, RZ, RZ, 0x1 ;  /* 0x00000001ff0d7424 */ /* 0x000fe200078e00ff */
[----:B------:R-:W-:Y:S01]  /*4e50*/  UIMAD.WIDE.U32 UR22, UR6, UR5, URZ ;  /* 0x00000005061672a5 */ /* 0x000fe2000f8e003f */
[----:B------:R-:W-:Y:S01]  /*4e60*/  LOP3.LUT R11, R19, 0x2, RZ, 0xfc, !PT ;  /* 0x00000002130b7812 */ /* 0x000fe200078efcff */
[----:B------:R-:W-:Y:S01]  /*4e70*/  UIMAD UR5, UR7, UR5, URZ ;  /* 0x00000005070572a4 */ /* 0x000fe2000f8e023f */
[----:B------:R-:W-:Y:S01]  /*4e80*/  PLOP3.LUT P0, PT, P0, P2, PT, 0x8a, 0x0 ;  /* 0x000000000000781c */ /* 0x000fe20000705172 */
[----:B------:R-:W-:Y:S01]  /*4e90*/  IMAD.MOV.U32 R12, RZ, RZ, RZ ;  /* 0x000000ffff0c7224 */ /* 0x000fe200078e00ff */
[----:B------:R-:W-:Y:S01]  /*4ea0*/  ULDC UR4, c[0x0][0x600] ;  /* 0x0001800000047ab9 */ /* 0x000fe20000000800 */
[----:B------:R-:W-:-:S02]  /*4eb0*/  ULOP3.LUT UR13, URZ, UR8, URZ, 0x33, !UPT ;  /* 0x000000083f0d7292 */ /* 0x000fc4000f8e333f */
[----:B------:R-:W-:Y:S01]  /*4ec0*/  UIADD3 UR4, UR4, -0x1, URZ ;  /* 0xffffffff04047890 */ /* 0x000fe2000fffe03f */
[----:B0-----:R-:W-:Y:S01]  /*4ed0*/  VIADD R0, R0, 0x3f ;  /* 0x0000003f00007836 */ /* 0x001fe20000000000 */
[----:B------:R-:W-:Y:S01]  /*4ee0*/  UIADD3 UR5, UR23, UR5, URZ ;  /* 0x0000000517057290 */ /* 0x000fe2000fffe03f */
[----:B------:R-:W-:-:S03]  /*4ef0*/  ULDC.64 UR30, c[0x0][0x198] ;  /* 0x00006600001e7ab9 */ /* 0x000fc60000000a00 */
[----:B------:R-:W-:-:S04]  /*4f00*/  SHF.R.S32.HI R3, RZ, 0x1f, R0 ;  /* 0x0000001fff037819 */ /* 0x000fc80000011400 */
[----:B------:R-:W-:Y:S01]  /*4f10*/  LEA.HI R3, R3, R0, RZ, 0x6 ;  /* 0x0000000003037211 */ /* 0x000fe200078f30ff */
[----:B------:R-:W-:-:S03]  /*4f20*/  IMAD.MOV.U32 R0, RZ, RZ, 0x1 ;  /* 0x00000001ff007424 */ /* 0x000fc600078e00ff */
[----:B------:R-:W-:-:S05]  /*4f30*/  SHF.R.S32.HI R3, RZ, 0x6, R3 ;  /* 0x00000006ff037819 */ /* 0x000fca0000011403 */
[----:B------:R-:W-:-:S07]  /*4f40*/  VIADD R10, R3, 0x1 ;  /* 0x00000001030a7836 */ /* 0x000fce0000000000 */
.L_x_111:
[----:B------:R-:W-:-:S03]  /*4f50*/  UMOV UR6, 0xffffffff ;  /* 0xffffffff00067882 */ /* 0x000fc60000000000 */
[----:B------:R-:W-:Y:S05]  /*4f60*/  BRA.DIV UR6, `(.L_x_100) ;  /* 0x0000001206707947 */ /* 0x000fea000b800000 */
[----:B------:R-:W-:-:S13]  /*4f70*/  ELECT P6, URZ, PT ;  /* 0x00000000003f782f */ /* 0x000fda00038c0000 */
.L_x_127:
[----:B------:R-:W-:Y:S04]  /*4f80*/  BSSY B1, `(.L_x_101) ;  /* 0x0000040000017945 */ /* 0x000fe80003800000 */
[----:B------:R-:W-:Y:S05]  /*4f90*/  @!P6 BRA `(.L_x_102) ;  /* 0x0000000000f8e947 */ /* 0x000fea0003800000 */
[----:B------:R-:W0:Y:S02]  /*4fa0*/  LDC R4, c[0x0][0x28c] ;  /* 0x0000a300ff047b82 */ /* 0x000e240000000800 */
[----:B0-----:R-:W-:-:S13]  /*4fb0*/  ISETP.GE.AND P1, PT, R4, 0x1, PT ;  /* 0x000000010400780c */ /* 0x001fda0003f26270 */
[----:B------:R-:W-:Y:S05]  /*4fc0*/  @!P1 BRA `(.L_x_102) ;  /* 0x0000000000ec9947 */ /* 0x000fea0003800000 */
[----:B------:R-:W-:Y:S02]  /*4fd0*/  IMAD.SHL.U32 R15, R7, 0x80, RZ ;  /* 0x00000080070f7824 */ /* 0x000fe400078e00ff */
[----:B------:R-:W-:Y:S02]  /*4fe0*/  IMAD.SHL.U32 R18, R9, 0x40, RZ ;  /* 0x0000004009127824 */ /* 0x000fe400078e00ff */
[----:B------:R-:W-:Y:S02]  /*4ff0*/  IMAD.MOV.U32 R20, RZ, RZ, RZ ;  /* 0x000000ffff147224 */ /* 0x000fe400078e00ff */
[----:B------:R-:W-:Y:S02]  /*5000*/  IMAD.MOV.U32 R4, RZ, RZ, R10 ;  /* 0x000000ffff047224 */ /* 0x000fe400078e000a */
[----:B------:R-:W-:Y:S02]  /*5010*/  IMAD.MOV.U32 R5, RZ, RZ, R0 ;  /* 0x000000ffff057224 */ /* 0x000fe400078e0000 */
[----:B------:R-:W-:-:S02]  /*5020*/  IMAD.MOV.U32 R6, RZ, RZ, R12 ;  /* 0x000000ffff067224 */ /* 0x000fc400078e000c */
[----:B------:R-:W-:-:S07]  /*5030*/  VIADD R22, R15, 0x40 ;  /* 0x000000400f167836 */ /* 0x000fce0000000000 */
.L_x_106:
[----:B------:R-:W0:Y:S01]  /*5040*/  S2R R14, SR_CgaCtaId ;  /* 0x00000000000e7919 */ /* 0x000e220000008800 */
[----:B------:R-:W-:Y:S01]  /*5050*/  MOV R7, 0x400 ;  /* 0x0000040000077802 */ /* 0x000fe20000000f00 */
[----:B------:R-:W1:Y:S03]  /*5060*/  @!P2 LDC R9, c[0x0][0x500] ;  /* 0x00014000ff09ab82 */ /* 0x000e660000000800 */
[----:B0-----:R-:W-:Y:S02]  /*5070*/  LEA R21, R14, R7, 0x18 ;  /* 0x000000070e157211 */ /* 0x001fe400078ec0ff */
[----:B------:R-:W-:-:S03]  /*5080*/  SHF.L.U32 R7, R5, 0x1f, RZ ;  /* 0x0000001f05077819 */ /* 0x000fc600000006ff */
[----:B------:R-:W-:-:S04]  /*5090*/  IMAD R14, R6, 0x8, R21 ;  /* 0x00000008060e7824 */ /* 0x000fc800078e0215 */
[----:B------:R-:W0:Y:S02]  /*50a0*/  SYNCS.PHASECHK.TRANS64.TRYWAIT P1, [R14+URZ+0x48], R7 ;  /* 0x000048070e0075a7 */ /* 0x000e24000802017f */
[----:B01----:R-:W-:Y:S05]  /*50b0*/  @!P1 BRA `(.L_x_103) ;  /* 0x00000010003c9947 */ /* 0x003fea0003800000 */
.L_x_128:
[----:B0-----:R-:W-:Y:S01]  /*50c0*/  PRMT R7, R11, 0x9910, RZ ;  /* 0x000099100b077816 */ /* 0x001fe200000000ff */
[----:B------:R0:W-:Y:S03]  /*50d0*/  @!P2 SYNCS.ARRIVE.TRANS64 RZ, [R14+URZ], R9 ;  /* 0x000000090effa9a7 */ /* 0x0001e6000800003f */
[----:B------:R-:W-:-:S13]  /*50e0*/  ISETP.NE.AND P1, PT, R7, 0x2, PT ;  /* 0x000000020700780c */ /* 0x000fda0003f25270 */
[----:B0-----:R-:W-:Y:S05]  /*50f0*/  @P1 BRA `(.L_x_104) ;  /* 0x0000000000041947 */ /* 0x001fea0003800000 */
[----:B------:R-:W-:Y:S01]  /*5100*/  BPT.TRAP 0x1 ;  /* 0x000000040000795c */ /* 0x000fe20000300000 */
.L_x_104:
[----:B------:R-:W-:Y:S05]  /*5110*/  @P0 BRA `(.L_x_105) ;  /* 0x0000000000040947 */ /* 0x000fea0003800000 */
[----:B------:R-:W-:Y:S01]  /*5120*/  BPT.TRAP 0x1 ;  /* 0x000000040000795c */ /* 0x000fe20000300000 */
.L_x_105:
[--C-:B------:R-:W-:Y:S01]  /*5130*/  IMAD R7, R6, 0x4000, R21.reuse ;  /* 0x0000400006077824 */ /* 0x100fe200078e0215 */
[----:B------:R-:W-:Y:S01]  /*5140*/  R2UR UR25, R14 ;  /* 0x000000000e1972ca */ /* 0x000fe200000e0000 */
[----:B------:R-:W-:Y:S01]  /*5150*/  IMAD R21, R6, 0x2000, R21 ;  /* 0x0000200006157824 */ /* 0x000fe200078e0215 */
[----:B------:R-:W-:Y:S01]  /*5160*/  R2UR UR27, R20 ;  /* 0x00000000141b72ca */ /* 0x000fe200000e0000 */
[----:B------:R-:W-:Y:S01]  /*5170*/  VIADD R4, R4, 0xffffffff ;  /* 0xffffffff04047836 */ /* 0x000fe20000000000 */
[----:B------:R-:W-:Y:S01]  /*5180*/  R2UR UR16, R7 ;  /* 0x00000000071072ca */ /* 0x000fe200000e0000 */
[----:B------:R-:W-:Y:S01]  /*5190*/  UIADD3 UR6, UP0, UR30, 0xf0, URZ ;  /* 0x000000f01e067890 */ /* 0x000fe2000ff1e03f */
[----:B------:R-:W-:Y:S01]  /*51a0*/  R2UR UR8, R21 ;  /* 0x00000000150872ca */ /* 0x000fe200000e0000 */
[----:B------:R-:W-:Y:S01]  /*51b0*/  UIADD3 UR32, UP1, UR30, 0x1f0, URZ ;  /* 0x000001f01e207890 */ /* 0x000fe2000ff3e03f */
[----:B------:R-:W-:Y:S01]  /*51c0*/  R2UR UR28, R8 ;  /* 0x00000000081c72ca */ /* 0x000fe200000e0000 */
[----:B------:R-:W-:Y:S01]  /*51d0*/  UIADD3.X UR7, URZ, UR31, URZ, UP0, !UPT ;  /* 0x0000001f3f077290 */ /* 0x000fe200087fe43f */
[----:B------:R-:W-:Y:S01]  /*51e0*/  R2UR UR26, R15 ;  /* 0x000000000f1a72ca */ /* 0x000fe200000e0000 */
[----:B------:R-:W-:Y:S01]  /*51f0*/  VIADD R6, R6, 0x1 ;  /* 0x0000000106067836 */ /* 0x000fe20000000000 */
[----:B------:R-:W-:Y:S01]  /*5200*/  R2UR UR18, R22 ;  /* 0x00000000161272ca */ /* 0x000fe200000e0000 */
[----:B------:R-:W-:Y:S01]  /*5210*/  UIADD3.X UR33, URZ, UR31, URZ, UP1, !UPT ;  /* 0x0000001f3f217290 */ /* 0x000fe20008ffe43f */
[----:B------:R-:W-:Y:S01]  /*5220*/  R2UR UR11, R18 ;  /* 0x00000000120b72ca */ /* 0x000fe200000e0000 */
[----:B------:R-:W-:Y:S01]  /*5230*/  UMOV UR14, 0x0 ;  /* 0x00000000000e7882 */ /* 0x000fe20000000000 */
[----:B------:R-:W-:Y:S01]  /*5240*/  ISETP.GT.AND P3, PT, R4, 0x1, PT ;  /* 0x000000010400780c */ /* 0x000fe20003f64270 */
[----:B------:R-:W-:Y:S01]  /*5250*/  UIADD3 UR24, UR16, 0x180, URZ ;  /* 0x0000018010187890 */ /* 0x000fe2000fffe03f */
[----:B------:R-:W-:Y:S01]  /*5260*/  ISETP.NE.AND P1, PT, R6, 0x9, PT ;  /* 0x000000090600780c */ /* 0x000fe20003f25270 */
[----:B------:R-:W-:Y:S01]  /*5270*/  UIADD3 UR16, UR16, 0x2180, URZ ;  /* 0x0000218010107890 */ /* 0x000fe2000fffe03f */
[----:B------:R-:W-:Y:S01]  /*5280*/  VIADD R20, R20, 0x40 ;  /* 0x0000004014147836 */ /* 0x000fe20000000000 */
[----:B------:R-:W-:Y:S01]  /*5290*/  UIADD3 UR8, UR8, 0x24180, URZ ;  /* 0x0002418008087890 */ /* 0x000fe2000fffe03f */
[----:B------:R-:W-:Y:S01]  /*52a0*/  SEL R14, RZ, 0x1, P1 ;  /* 0x00000001ff0e7807 */ /* 0x000fe20000800000 */
[----:B------:R-:W-:Y:S01]  /*52b0*/  UMOV UR15, 0x10000000 ;  /* 0x10000000000f7882 */ /* 0x000fe20000000000 */
[----:B------:R-:W-:Y:S01]  /*52c0*/  UMOV UR17, UR25 ;  /* 0x0000001900117c82 */ /* 0x000fe20008000000 */
[----:B------:R-:W-:Y:S01]  /*52d0*/  UMOV UR19, UR27 ;  /* 0x0000001b00137c82 */ /* 0x000fe20008000000 */
[----:B------:R-:W-:Y:S01]  /*52e0*/  UMOV UR20, UR28 ;  /* 0x0000001c00147c82 */ /* 0x000fe20008000000 */
[----:B------:R0:W-:Y:S01]  /*52f0*/  UTMALDG.3D [UR24], [UR6], desc[UR14] ;  /* 0x00000e18060075b4 */ /* 0x0001e20008011000 */
[----:B------:R-:W-:Y:S01]  /*5300*/  UMOV UR9, UR25 ;  /* 0x0000001900097c82 */ /* 0x000fe20008000000 */
[----:B------:R-:W-:Y:S01]  /*5310*/  UMOV UR10, UR27 ;  /* 0x0000001b000a7c82 */ /* 0x000fe20008000000 */
[----:B------:R-:W-:Y:S01]  /*5320*/  UMOV UR12, UR28 ;  /* 0x0000001c000c7c82 */ /* 0x000fe20008000000 */
[----:B------:R-:W-:-:S02]  /*5330*/  LOP3.LUT R5, R5, R14, RZ, 0x3c, !PT ;  /* 0x0000000e05057212 */ /* 0x000fc400078e3cff */
[----:B------:R-:W-:Y:S01]  /*5340*/  SEL R6, R6, RZ, P1 ;  /* 0x000000ff06067207 */ /* 0x000fe20000800000 */
[----:B------:R0:W-:Y:S01]  /*5350*/  UTMALDG.3D [UR16], [UR6], desc[UR14] ;  /* 0x00000e10060075b4 */ /* 0x0001e20008011000 */
[----:B------:R0:W-:Y:S02]  /*5360*/  UTMALDG.3D [UR8], [UR32], desc[UR14] ;  /* 0x00000e08200075b4 */ /* 0x0001e40008011000 */
[----:B0-----:R-:W-:Y:S05]  /*5370*/  @P3 BRA `(.L_x_106) ;  /* 0xfffffffc00303947 */ /* 0x001fea000383ffff */
.L_x_102:
[----:B------:R-:W-:Y:S05]  /*5380*/  BSYNC B1 ;  /* 0x0000000000017941 */ /* 0x000fea0003800000 */
.L_x_101:
[----:B------:R-:W-:Y:S01]  /*5390*/  LOP3.LUT P3, RZ, R13, 0xff, RZ, 0xc0, !PT ;  /* 0x000000ff0dff7812 */ /* 0x000fe2000786c0ff */
[----:B------:R-:W-:Y:S01]  /*53a0*/  IMAD.IADD R12, R3, 0x1, R12 ;  /* 0x00000001030c7824 */ /* 0x000fe200078e020c */
[----:B------:R-:W-:Y:S01]  /*53b0*/  IADD3 R16, P4, R16, UR22, RZ ;  /* 0x0000001610107c10 */ /* 0x000fe2000ff9e0ff */
[----:B------:R-:W-:Y:S01]  /*53c0*/  ULDC.64 UR6, c[0x0][0x650] ;  /* 0x0001940000067ab9 */ /* 0x000fe20000000a00 */
[----:B------:R-:W-:Y:S01]  /*53d0*/  BSSY B1, `(.L_x_107) ;  /* 0x000006a000017945 */ /* 0x000fe20003800000 */
[----:B------:R-:W-:Y:S01]  /*53e0*/  IMAD.MOV.U32 R9, RZ, RZ, -0x1 ;  /* 0xffffffffff097424 */ /* 0x000fe200078e00ff */
[----:B------:R-:W-:Y:S01]  /*53f0*/  ISETP.GT.U32.AND P1, PT, R12, 0x8, PT ;  /* 0x000000080c00780c */ /* 0x000fe20003f24070 */
[----:B------:R-:W-:Y:S01]  /*5400*/  IMAD.MOV.U32 R8, RZ, RZ, -0x1 ;  /* 0xffffffffff087424 */ /* 0x000fe200078e00ff */
[----:B------:R-:W-:Y:S02]  /*5410*/  IADD3.X R17, R17, UR5, RZ, P4, !PT ;  /* 0x0000000511117c10 */ /* 0x000fe4000a7fe4ff */
[----:B------:R-:W-:-:S02]  /*5420*/  ISETP.LT.U32.AND P1, PT, R3, 0x9, P1 ;  /* 0x000000090300780c */ /* 0x000fc40000f21070 */
[----:B------:R-:W-:Y:S01]  /*5430*/  PRMT R13, RZ, 0x7610, R13 ;  /* 0x00007610ff0d7816 */ /* 0x000fe2000000000d */
[----:B------:R-:W0:Y:S01]  /*5440*/  @P3 S2R R5, SR_CgaCtaId ;  /* 0x0000000000053919 */ /* 0x000e220000008800 */
[----:B------:R-:W-:-:S04]  /*5450*/  @P3 MOV R4, 0x400 ;  /* 0x0000040000043802 */ /* 0x000fc80000000f00 */
[----:B0-----:R-:W-:Y:S01]  /*5460*/  @P3 LEA R6, R5, R4, 0x18 ;  /* 0x0000000405063211 */ /* 0x001fe200078ec0ff */
[----:B------:R-:W-:-:S03]  /*5470*/  IMAD.WIDE.U32 R4, R12, 0x38e38e39, RZ ;  /* 0x38e38e390c047825 */ /* 0x000fc600078e00ff */
[----:B------:R0:W-:Y:S01]  /*5480*/  @P3 SYNCS.ARRIVE.TRANS64.A1T0 RZ, [R6+URZ+0xa8], RZ ;  /* 0x0000a8ff06ff39a7 */ /* 0x0001e2000810003f */
[----:B------:R-:W-:Y:S02]  /*5490*/  ISETP.GE.U32.AND P3, PT, R3, 0x9, PT ;  /* 0x000000090300780c */ /* 0x000fe40003f66070 */
[----:B------:R-:W-:Y:S02]  /*54a0*/  SHF.R.U32.HI R7, RZ, 0x1, R5 ;  /* 0x00000001ff077819 */ /* 0x000fe40000011605 */
[----:B------:R-:W-:Y:S02]  /*54b0*/  SEL R5, RZ, 0x1, !P1 ;  /* 0x00000001ff057807 */ /* 0x000fe40004800000 */
[----:B------:R-:W-:Y:S01]  /*54c0*/  ISETP.GE.U32.AND P1, PT, R16, UR6, PT ;  /* 0x0000000610007c0c */ /* 0x000fe2000bf26070 */
[----:B------:R-:W-:Y:S01]  /*54d0*/  IMAD R12, R7, -0x9, R12 ;  /* 0xfffffff7070c7824 */ /* 0x000fe200078e020c */
[----:B------:R-:W-:Y:S02]  /*54e0*/  LOP3.LUT R0, R0, R5, RZ, 0x3c, !PT ;  /* 0x0000000500007212 */ /* 0x000fe400078e3cff */
[----:B------:R-:W-:-:S02]  /*54f0*/  ISETP.GE.U32.AND.EX P1, PT, R17, UR7, PT, P1 ;  /* 0x0000000711007c0c */ /* 0x000fc4000bf26110 */
[----:B------:R-:W-:Y:S02]  /*5500*/  PRMT R4, RZ, 0x7610, R4 ;  /* 0x00007610ff047816 */ /* 0x000fe40000000004 */
[----:B------:R-:W-:Y:S01]  /*5510*/  @P3 LOP3.LUT R0, R0, 0x1, R7, 0x78, !PT ;  /* 0x0000000100003812 */ /* 0x000fe200078e7807 */
[----:B------:R-:W-:-:S08]  /*5520*/  IMAD.MOV.U32 R7, RZ, RZ, -0x1 ;  /* 0xffffffffff077424 */ /* 0x000fd000078e00ff */
[----:B0-----:R-:W-:Y:S05]  /*5530*/  @P1 BRA `(.L_x_108) ;  /* 0x00000004004c1947 */ /* 0x001fea0003800000 */
[----:B------:R-:W-:Y:S01]  /*5540*/  ULDC.64 UR6, c[0x0][0x628] ;  /* 0x00018a0000067ab9 */ /* 0x000fe20000000a00 */
[----:B------:R-:W0:Y:S01]  /*5550*/  S2R R15, SR_CTAID.X ;  /* 0x00000000000f7919 */ /* 0x000e220000002500 */
[----:B------:R-:W-:Y:S01]  /*5560*/  ISETP.NE.U32.AND P1, PT, RZ, UR6, PT ;  /* 0x00000006ff007c0c */ /* 0x000fe2000bf25070 */
[----:B------:R-:W-:Y:S01]  /*5570*/  ULDC UR9, c[0x0][0x630] ;  /* 0x00018c0000097ab9 */ /* 0x000fe20000000800 */
[----:B------:R-:W-:Y:S01]  /*5580*/  IMAD.MOV.U32 R4, RZ, RZ, R16 ;  /* 0x000000ffff047224 */ /* 0x000fe200078e0010 */
[----:B------:R-:W1:Y:S01]  /*5590*/  S2R R14, SR_CTAID.Y ;  /* 0x00000000000e7919 */ /* 0x000e620000002600 */
[----:B------:R-:W-:Y:S01]  /*55a0*/  ISETP.NE.AND.EX P1, PT, RZ, UR7, PT, P1 ;  /* 0x00000007ff007c0c */ /* 0x000fe2000bf25310 */
[----:B------:R-:W-:-:S12]  /*55b0*/  IMAD.MOV.U32 R5, RZ, RZ, R17 ;  /* 0x000000ffff057224 */ /* 0x000fd800078e0011 */
[----:B------:R-:W-:Y:S05]  /*55c0*/  @!P1 BRA `(.L_x_109) ;  /* 0x0000000000289947 */ /* 0x000fea0003800000 */
[----:B------:R-:W-:Y:S02]  /*55d0*/  ULDC UR8, c[0x0][0x634] ;  /* 0x00018d0000087ab9 */ /* 0x000fe40000000800 */
[----:B------:R-:W-:-:S05]  /*55e0*/  IADD3 R9, P1, R16, UR8, RZ ;  /* 0x0000000810097c10 */ /* 0x000fca000ff3e0ff */
[----:B------:R-:W-:-:S04]  /*55f0*/  IMAD.X R21, RZ, RZ, R17, P1 ;  /* 0x000000ffff157224 */ /* 0x000fc800008e0611 */
[----:B------:R-:W-:-:S04]  /*5600*/  IMAD.WIDE.U32 R6, R21, UR6, RZ ;  /* 0x0000000615067c25 */ /* 0x000fc8000f8e00ff */
[----:B------:R-:W-:-:S04]  /*5610*/  IMAD.WIDE.U32 R6, P1, R9, UR7, R6 ;  /* 0x0000000709067c25 */ /* 0x000fc8000f820006 */
[----:B------:R-:W-:-:S04]  /*5620*/  IMAD.WIDE.U32 R8, R9, UR6, RZ ;  /* 0x0000000609087c25 */ /* 0x000fc8000f8e00ff */
[----:B------:R-:W-:Y:S01]  /*5630*/  IMAD.X R5, RZ, RZ, RZ, P1 ;  /* 0x000000ffff057224 */ /* 0x000fe200008e06ff */
[----:B------:R-:W-:Y:S01]  /*5640*/  IADD3 RZ, P1, R9, R6, RZ ;  /* 0x0000000609ff7210 */ /* 0x000fe20007f3e0ff */
[----:B------:R-:W-:-:S04]  /*5650*/  IMAD.MOV.U32 R4, RZ, RZ, R7 ;  /* 0x000000ffff047224 */ /* 0x000fc800078e0007 */
[----:B------:R-:W-:-:S08]  /*5660*/  IMAD.WIDE.U32.X R4, R21, UR7, R4, P1 ;  /* 0x0000000715047c25 */ /* 0x000fd000088e0404 */
.L_x_109:
[--C-:B------:R-:W-:Y:S01]  /*5670*/  SHF.R.U64 R8, R4, UR9, R5.reuse ;  /* 0x0000000904087c19 */ /* 0x100fe20008001205 */
[----:B------:R-:W-:Y:S01]  /*5680*/  ULDC.64 UR6, c[0x0][0x620] ;  /* 0x0001880000067ab9 */ /* 0x000fe20000000a00 */
[----:B------:R-:W-:Y:S01]  /*5690*/  SHF.R.U32.HI R4, RZ, UR9, R5 ;  /* 0x00000009ff047c19 */ /* 0x000fe20008011605 */
[----:B------:R-:W2:Y:S01]  /*56a0*/  LDC R24, c[0x0][0x144] ;  /* 0x00005100ff187b82 */ /* 0x000ea20000000800 */
[----:B------:R-:W-:Y:S01]  /*56b0*/  IADD3 R7, P1, RZ, -R8, RZ ;  /* 0x80000008ff077210 */ /* 0x000fe20007f3e0ff */
[----:B------:R-:W-:Y:S01]  /*56c0*/  ULDC.64 UR10, c[0x0][0x640] ;  /* 0x00019000000a7ab9 */ /* 0x000fe20000000a00 */
[----:B0-----:R-:W-:Y:S01]  /*56d0*/  I2FP.F32.U32 R9, R15 ;  /* 0x0000000f00097245 */ /* 0x001fe20000201000 */
[----:B------:R-:W-:Y:S02]  /*56e0*/  ULDC UR8, c[0x0][0x608] ;  /* 0x0001820000087ab9 */ /* 0x000fe40000000800 */
[----:B------:R-:W-:Y:S01]  /*56f0*/  IMAD.X R4, RZ, RZ, ~R4, P1 ;  /* 0x000000ffff047224 */ /* 0x000fe200008e0e04 */
[----:B------:R-:W-:Y:S01]  /*5700*/  ISETP.NE.U32.AND P1, PT, RZ, UR10, PT ;  /* 0x0000000aff007c0c */ /* 0x000fe2000bf25070 */
[----:B------:R-:W0:Y:S02]  /*5710*/  LDC R21, c[0x0][0x148] ;  /* 0x00005200ff157b82 */ /* 0x000e240000000800 */
[----:B------:R-:W-:Y:S01]  /*5720*/  IMAD R6, R4, UR6, RZ ;  /* 0x0000000604067c24 */ /* 0x000fe2000f8e02ff */
[----:B------:R-:W-:Y:S01]  /*5730*/  ISETP.NE.AND.EX P1, PT, RZ, UR11, PT, P1 ;  /* 0x0000000bff007c0c */ /* 0x000fe2000bf25310 */
[----:B------:R-:W-:Y:S01]  /*5740*/  IMAD.WIDE.U32 R4, R7, UR6, R16 ;  /* 0x0000000607047c25 */ /* 0x000fe2000f8e0010 */
[----:B------:R-:W-:-:S03]  /*5750*/  ULDC UR6, c[0x0][0x150] ;  /* 0x0000540000067ab9 */ /* 0x000fc60000000800 */
[----:B------:R-:W-:Y:S02]  /*5760*/  IMAD R7, R7, UR7, R6 ;  /* 0x0000000707077c24 */ /* 0x000fe4000f8e0206 */
[----:B------:R-:W-:Y:S01]  /*5770*/  FMUL R6, R9, UR6 ;  /* 0x0000000609067c20 */ /* 0x000fe20008400000 */
[----:B------:R-:W-:Y:S01]  /*5780*/  ULDC UR6, c[0x0][0x618] ;  /* 0x0001860000067ab9 */ /* 0x000fe20000000800 */
[----:B------:R-:W-:Y:S01]  /*5790*/  ULDC UR7, c[0x0][0x154] ;  /* 0x0000550000077ab9 */ /* 0x000fe20000000800 */
[----:B------:R-:W-:-:S03]  /*57a0*/  IMAD.IADD R5, R5, 0x1, R7 ;  /* 0x0000000105057824 */ /* 0x000fc600078e0207 */
[----:B------:R-:W3:Y:S02]  /*57b0*/  F2I.U32.TRUNC.NTZ R6, R6 ;  /* 0x0000000600067305 */ /* 0x000ee4000020f000 */
[----:B------:R-:W-:Y:S02]  /*57c0*/  SHF.R.U64 R9, R4, UR6, R5 ;  /* 0x0000000604097c19 */ /* 0x000fe40008001205 */
[----:B-1----:R-:W-:-:S05]  /*57d0*/  I2FP.F32.U32 R4, R14 ;  /* 0x0000000e00047245 */ /* 0x002fca0000201000 */
[----:B------:R-:W-:Y:S01]  /*57e0*/  FMUL R22, R4, UR7 ;  /* 0x0000000704167c20 */ /* 0x000fe20008400000 */
[----:B------:R-:W-:Y:S01]  /*57f0*/  SHF.R.U32.HI R4, RZ, UR6, R5 ;  /* 0x00000006ff047c19 */ /* 0x000fe20008011605 */
[----:B------:R-:W-:-:S03]  /*5800*/  ULDC UR6, c[0x0][0x658] ;  /* 0x0001960000067ab9 */ /* 0x000fc60000000800 */
[--C-:B------:R-:W-:Y:S01]  /*5810*/  SHF.R.U64 R20, R9, UR8, R4.reuse ;  /* 0x0000000809147c19 */ /* 0x100fe20008001204 */
[----:B------:R-:W1:Y:S01]  /*5820*/  F2I.U32.TRUNC.NTZ R22, R22 ;  /* 0x0000001600167305 */ /* 0x000e62000020f000 */
[----:B------:R-:W-:Y:S01]  /*5830*/  SHF.R.U32.HI R5, RZ, UR8, R4 ;  /* 0x00000008ff057c19 */ /* 0x000fe20008011604 */
[----:B---3--:R-:W-:-:S03]  /*5840*/  IMAD.MOV R6, RZ, RZ, -R6 ;  /* 0x000000ffff067224 */ /* 0x008fc600078e0a06 */
[----:B------:R-:W-:Y:S01]  /*5850*/  SHF.R.U64 R18, R20, UR6, R5 ;  /* 0x0000000614127c19 */ /* 0x000fe20008001205 */
[----:B--2---:R-:W-:Y:S01]  /*5860*/  IMAD R15, R24, R6, R15 ;  /* 0x00000006180f7224 */ /* 0x004fe200078e020f */
[----:B------:R-:W-:-:S03]  /*5870*/  SHF.R.U32.HI R23, RZ, UR6, R5 ;  /* 0x00000006ff177c19 */ /* 0x000fc60008011605 */
[----:B------:R-:W-:Y:S02]  /*5880*/  IMAD.MOV.U32 R4, RZ, RZ, R18 ;  /* 0x000000ffff047224 */ /* 0x000fe400078e0012 */
[----:B------:R-:W-:Y:S01]  /*5890*/  IMAD.MOV.U32 R5, RZ, RZ, R23 ;  /* 0x000000ffff057224 */ /* 0x000fe200078e0017 */
[----:B-1----:R-:W-:Y:S06]  /*58a0*/  @!P1 BRA `(.L_x_110) ;  /* 0x0000000000289947 */ /* 0x002fec0003800000 */
[----:B------:R-:W-:Y:S02]  /*58b0*/  ULDC UR6, c[0x0][0x64c] ;  /* 0x0001930000067ab9 */ /* 0x000fe40000000800 */
[----:B------:R-:W-:-:S05]  /*58c0*/  IADD3 R5, P1, R18, UR6, RZ ;  /* 0x0000000612057c10 */ /* 0x000fca000ff3e0ff */
[----:B------:R-:W-:-:S04]  /*58d0*/  IMAD.X R23, RZ, RZ, R23, P1 ;  /* 0x000000ffff177224 */ /* 0x000fc800008e0617 */
[----:B------:R-:W-:-:S04]  /*58e0*/  IMAD.WIDE.U32 R6, R23, UR10, RZ ;  /* 0x0000000a17067c25 */ /* 0x000fc8000f8e00ff */
[----:B------:R-:W-:-:S04]  /*58f0*/  IMAD.WIDE.U32 R6, P1, R5, UR11, R6 ;  /* 0x0000000b05067c25 */ /* 0x000fc8000f820006 */
[----:B------:R-:W-:-:S04]  /*5900*/  IMAD.WIDE.U32 R4, R5, UR10, RZ ;  /* 0x0000000a05047c25 */ /* 0x000fc8000f8e00ff */
[----:B------:R-:W-:Y:S01]  /*5910*/  IMAD.MOV.U32 R4, RZ, RZ, R7 ;  /* 0x000000ffff047224 */ /* 0x000fe200078e0007 */
[----:B------:R-:W-:Y:S01]  /*5920*/  IADD3 RZ, P3, R5, R6, RZ ;  /* 0x0000000605ff7210 */ /* 0x000fe20007f7e0ff */
[----:B------:R-:W-:-:S04]  /*5930*/  IMAD.X R5, RZ, RZ, RZ, P1 ;  /* 0x000000ffff057224 */ /* 0x000fc800008e06ff */
[----:B------:R-:W-:-:S08]  /*5940*/  IMAD.WIDE.U32.X R4, R23, UR11, R4, P3 ;  /* 0x0000000b17047c25 */ /* 0x000fd000098e0404 */
.L_x_110:
[----:B------:R-:W-:Y:S01]  /*5950*/  ISETP.NE.AND P1, PT, R2, 0x1, PT ;  /* 0x000000010200780c */ /* 0x000fe20003f25270 */
[----:B------:R-:W-:Y:S01]  /*5960*/  ULDC UR6, c[0x0][0x648] ;  /* 0x0001920000067ab9 */ /* 0x000fe20000000800 */
[----:B------:R-:W-:Y:S01]  /*5970*/  LOP3.LUT R20, R20, UR13, RZ, 0xc0, !PT ;  /* 0x0000000d14147c12 */ /* 0x000fe2000f8ec0ff */
[----:B------:R-:W-:Y:S01]  /*5980*/  IMAD.MOV R22, RZ, RZ, -R22 ;  /* 0x000000ffff167224 */ /* 0x000fe200078e0a16 */
[----:B------:R-:W-:Y:S01]  /*5990*/  SHF.R.U64 R5, R4, UR6, R5 ;  /* 0x0000000604057c19 */ /* 0x000fe20008001205 */
[----:B------:R-:W-:Y:S01]  /*59a0*/  ULDC UR6, c[0x0][0x638] ;  /* 0x00018e0000067ab9 */ /* 0x000fe20000000800 */
[----:B------:R-:W-:Y:S01]  /*59b0*/  LOP3.LUT R9, R9, UR4, RZ, 0xc0, !PT ;  /* 0x0000000409097c12 */ /* 0x000fe2000f8ec0ff */
[----:B------:R-:W-:Y:S01]  /*59c0*/  ULDC UR7, c[0x0][0x610] ;  /* 0x0001840000077ab9 */ /* 0x000fe20000000800 */
[----:B------:R-:W-:Y:S02]  /*59d0*/  IMAD.MOV.U32 R4, RZ, RZ, 0x1 ;  /* 0x00000001ff047424 */ /* 0x000fe400078e00ff */
[----:B------:R-:W-:-:S02]  /*59e0*/  IMAD.MOV R7, RZ, RZ, -R5 ;  /* 0x000000ffff077224 */ /* 0x000fc400078e0a05 */
[----:B------:R-:W-:Y:S02]  /*59f0*/  IMAD R20, R5, UR21, R20 ;  /* 0x0000001505147c24 */ /* 0x000fe4000f8e0214 */
[----:B0-----:R-:W-:Y:S02]  /*5a00*/  @P1 IMAD R15, R21, R22, R14 ;  /* 0x00000016150f1224 */ /* 0x001fe400078e020e */
[----:B------:R-:W-:Y:S01]  /*5a10*/  IMAD R18, R7, UR6, R18 ;  /* 0x0000000607127c24 */ /* 0x000fe2000f8e0212 */
[----:B------:R-:W-:Y:S01]  /*5a20*/  ULDC UR6, c[0x0][0x600] ;  /* 0x0001800000067ab9 */ /* 0x000fe20000000800 */
[----:B------:R-:W-:Y:S02]  /*5a30*/  IMAD R15, R20, UR7, R15 ;  /* 0x00000007140f7c24 */ /* 0x000fe4000f8e020f */
[----:B------:R-:W-:-:S05]  /*5a40*/  IMAD R18, R18, UR6, R9 ;  /* 0x0000000612127c24 */ /* 0x000fca000f8e0209 */
[----:B------:R-:W-:Y:S02]  /*5a50*/  SEL R9, R18, R15, !P1 ;  /* 0x0000000f12097207 */ /* 0x000fe40004800000 */
[----:B------:R-:W-:-:S07]  /*5a60*/  SEL R7, R15, R18, !P1 ;  /* 0x000000120f077207 */ /* 0x000fce0004800000 */
.L_x_108:
[----:B------:R-:W-:Y:S05]  /*5a70*/  BSYNC B1 ;  /* 0x0000000000017941 */ /* 0x000fea0003800000 */
.L_x_107:
[----:B------:R-:W-:-:S13]  /*5a80*/  LOP3.LUT P1, RZ, R4, 0xff, RZ, 0xc0, !PT ;  /* 0x000000ff04ff7812 */ /* 0x000fda000782c0ff */
[----:B------:R-:W-:Y:S05]  /*5a90*/  @P1 BRA `(.L_x_111) ;  /* 0xfffffff4002c1947 */ /* 0x000fea000383ffff */
[----:B------:R-:W-:Y:S05]  /*5aa0*/  BSYNC B0 ;  /* 0x0000000000007941 */ /* 0x000fea0003800000 */
.L_x_99:
[----:B------:R-:W-:-:S03]  /*5ab0*/  UMOV UR6, 0xffffffff ;  /* 0xffffffff00067882 */ /* 0x000fc60000000000 */
[----:B------:R-:W-:Y:S05]  /*5ac0*/  BRA.DIV UR6, `(.L_x_112) ;  /* 0x0000000606cc7947 */ /* 0x000fea000b800000 */
[----:B------:R-:W-:-:S13]  /*5ad0*/  ELECT P6, URZ, PT ;  /* 0x00000000003f782f */ /* 0x000fda00038c0000 */
.L_x_131:
[----:B------:R-:W-:Y:S04]  /*5ae0*/  BSSY B0, `(.L_x_113) ;  /* 0x0000058000007945 */ /* 0x000fe80003800000 */
[----:B------:R-:W-:Y:S05]  /*5af0*/  @!P6 BRA `(.L_x_114) ;  /* 0x000000040058e947 */ /* 0x000fea0003800000 */
[----:B------:R-:W-:-:S04]  /*5b00*/  LOP3.LUT R19, R19, 0x2, RZ, 0xfc, !PT ;  /* 0x0000000213137812 */ /* 0x000fc800078efcff */
[----:B------:R-:W-:-:S13]  /*5b10*/  ISETP.NE.AND P0, PT, R19, 0x3, PT ;  /* 0x000000031300780c */ /* 0x000fda0003f05270 */
[----:B------:R-:W-:Y:S05]  /*5b20*/  @!P0 BRA `(.L_x_115) ;  /* 0x0000000000048947 */ /* 0x000fea0003800000 */
[----:B------:R-:W-:Y:S01]  /*5b30*/  BPT.TRAP 0x1 ;  /* 0x000000040000795c */ /* 0x000fe20000300000 */
.L_x_115:
[----:B------:R-:W0:Y:S01]  /*5b40*/  S2R R3, SR_CgaCtaId ;  /* 0x0000000000037919 */ /* 0x000e220000008800 */
[----:B------:R-:W-:-:S04]  /*5b50*/  MOV R2, 0x400 ;  /* 0x0000040000027802 */ /* 0x000fc80000000f00 */
[----:B0-----:R-:W-:Y:S02]  /*5b60*/  LEA R3, R3, R2, 0x18 ;  /* 0x0000000203037211 */ /* 0x001fe400078ec0ff */
[----:B------:R-:W-:-:S03]  /*5b70*/  SHF.L.U32 R2, R0, 0x1f, RZ ;  /* 0x0000001f00027819 */ /* 0x000fc600000006ff */
[----:B------:R-:W-:-:S04]  /*5b80*/  VIADD R3, R3, 0x48 ;  /* 0x0000004803037836 */ /* 0x000fc80000000000 */
[C---:B------:R-:W-:Y:S02]  /*5b90*/  IMAD R7, R12.reuse, 0x8, R3 ;  /* 0x000000080c077824 */ /* 0x040fe400078e0203 */
[----:B------:R-:W-:Y:S02]  /*5ba0*/  VIADD R12, R12, 0x1 ;  /* 0x000000010c0c7836 */ /* 0x000fe40000000000 */
[----:B------:R-:W0:Y:S03]  /*5bb0*/  SYNCS.PHASECHK.TRANS64.TRYWAIT P0, [R7+URZ], R2 ;  /* 0x00000002070075a7 */ /* 0x000e26000800017f */
[----:B------:R-:W-:-:S04]  /*5bc0*/  ISETP.NE.AND P1, PT, R12, 0x9, PT ;  /* 0x000000090c00780c */ /* 0x000fc80003f25270 */
[----:B------:R-:W-:Y:S02]  /*5bd0*/  SEL R5, RZ, 0x1, P1 ;  /* 0x00000001ff057807 */ /* 0x000fe40000800000 */
[----:B------:R-:W-:Y:S02]  /*5be0*/  SEL R12, R12, RZ, P1 ;  /* 0x000000ff0c0c7207 */ /* 0x000fe40000800000 */
[----:B------:R-:W-:-:S03]  /*5bf0*/  LOP3.LUT R5, R0, R5, RZ, 0x3c, !PT ;  /* 0x0000000500057212 */ /* 0x000fc600078e3cff */
[----:B------:R-:W-:Y:S01]  /*5c00*/  IMAD R9, R12, 0x8, R3 ;  /* 0x000000080c097824 */ /* 0x000fe200078e0203 */
[----:B------:R-:W-:Y:S01]  /*5c10*/  SHF.L.U32 R4, R5, 0x1f, RZ ;  /* 0x0000001f05047819 */ /* 0x000fe200000006ff */
[----:B0-----:R-:W-:Y:S06]  /*5c20*/  @!P0 BRA `(.L_x_116) ;  /* 0x0000000400948947 */ /* 0x001fec0003800000 */
.L_x_132:
[----:B------:R-:W1:Y:S01]  /*5c30*/  SYNCS.PHASECHK.TRANS64.TRYWAIT P0, [R9+URZ], R4 ;  /* 0x00000004090075a7 */ /* 0x000e62000800017f */
[----:B------:R-:W-:-:S05]  /*5c40*/  VIADD R0, R12, 0x1 ;  /* 0x000000010c007836 */ /* 0x000fca0000000000 */
[----:B------:R-:W-:-:S04]  /*5c50*/  ISETP.NE.AND P1, PT, R0, 0x9, PT ;  /* 0x000000090000780c */ /* 0x000fc80003f25270 */
[----:B0-----:R-:W-:Y:S02]  /*5c60*/  SEL R2, RZ, 0x1, P1 ;  /* 0x00000001ff027807 */ /* 0x001fe40000800000 */
[----:B------:R-:W-:Y:S02]  /*5c70*/  SEL R0, R0, RZ, P1 ;  /* 0x000000ff00007207 */ /* 0x000fe40000800000 */
[----:B------:R-:W-:-:S03]  /*5c80*/  LOP3.LUT R7, R5, R2, RZ, 0x3c, !PT ;  /* 0x0000000205077212 */ /* 0x000fc600078e3cff */
[----:B------:R-:W-:Y:S01]  /*5c90*/  IMAD R6, R0, 0x8, R3 ;  /* 0x0000000800067824 */ /* 0x000fe200078e0203 */
[----:B------:R-:W-:Y:S01]  /*5ca0*/  SHF.L.U32 R5, R7, 0x1f, RZ ;  /* 0x0000001f07057819 */ /* 0x000fe200000006ff */
[----:B-1----:R-:W-:Y:S06]  /*5cb0*/  @!P0 BRA `(.L_x_117) ;  /* 0x0000000400848947 */ /* 0x002fec0003800000 */
.L_x_133:
[----:B------:R-:W1:Y:S01]  /*5cc0*/  SYNCS.PHASECHK.TRANS64.TRYWAIT P0, [R6+URZ], R5 ;  /* 0x00000005060075a7 */ /* 0x000e62000800017f */
[----:B------:R-:W-:-:S05]  /*5cd0*/  VIADD R0, R0, 0x1 ;  /* 0x0000000100007836 */ /* 0x000fca0000000000 */
[----:B------:R-:W-:-:S04]  /*5ce0*/  ISETP.NE.AND P1, PT, R0, 0x9, PT ;  /* 0x000000090000780c */ /* 0x000fc80003f25270 */
[----:B------:R-:W-:Y:S02]  /*5cf0*/  SEL R2, RZ, 0x1, P1 ;  /* 0x00000001ff027807 */ /* 0x000fe40000800000 */
[----:B------:R-:W-:Y:S02]  /*5d00*/  SEL R0, R0, RZ, P1 ;  /* 0x000000ff00007207 */ /* 0x000fe40000800000 */
[----:B------:R-:W-:-:S03]  /*5d10*/  LOP3.LUT R7, R7, R2, RZ, 0x3c, !PT ;  /* 0x0000000207077212 */ /* 0x000fc600078e3cff */
[----:B0-----:R-:W-:Y:S01]  /*5d20*/  IMAD R9, R0, 0x8, R3 ;  /* 0x0000000800097824 */ /* 0x001fe200078e0203 */
[----:B------:R-:W-:Y:S01]  /*5d30*/  SHF.L.U32 R4, R7, 0x1f, RZ ;  /* 0x0000001f07047819 */ /* 0x000fe200000006ff */
[----:B-1----:R-:W-:Y:S06]  /*5d40*/  @!P0 BRA `(.L_x_118) ;  /* 0x0000000400748947 */ /* 0x002fec0003800000 */
.L_x_134:
        /* <DEDUP_REMOVED lines=9> */
.L_x_135:
        /* <DEDUP_REMOVED lines=9> */
.L_x_136:
        /* <DEDUP_REMOVED lines=9> */
.L_x_137:
        /* <DEDUP_REMOVED lines=9> */
.L_x_138:
[----:B------:R-:W1:Y:S01]  /*5f90*/  SYNCS.PHASECHK.TRANS64.TRYWAIT P0, [R9+URZ], R4 ;  /* 0x00000004090075a7 */ /* 0x000e62000800017f */
[----:B------:R-:W-:-:S05]  /*5fa0*/  VIADD R0, R0, 0x1 ;  /* 0x0000000100007836 */ /* 0x000fca0000000000 */
[----:B------:R-:W-:-:S04]  /*5fb0*/  ISETP.NE.AND P1, PT, R0, 0x9, PT ;  /* 0x000000090000780c */ /* 0x000fc80003f25270 */
[----:B------:R-:W-:Y:S02]  /*5fc0*/  SEL R2, RZ, 0x1, P1 ;  /* 0x00000001ff027807 */ /* 0x000fe40000800000 */
[----:B------:R-:W-:Y:S02]  /*5fd0*/  SEL R0, R0, RZ, P1 ;  /* 0x000000ff00007207 */ /* 0x000fe40000800000 */
[----:B------:R-:W-:Y:S01]  /*5fe0*/  LOP3.LUT R2, R7, R2, RZ, 0x3c, !PT ;  /* 0x0000000207027212 */ /* 0x000fe200078e3cff */
[----:B-1----:R-:W-:Y:S06]  /*5ff0*/  @!P0 BRA `(.L_x_123) ;  /* 0x00000004002c8947 */ /* 0x002fec0003800000 */
.L_x_139:
[----:B------:R-:W-:Y:S01]  /*6000*/  IMAD R3, R0, 0x8, R3 ;  /* 0x0000000800037824 */ /* 0x000fe200078e0203 */
[----:B------:R-:W-:-:S07]  /*6010*/  SHF.L.U32 R0, R2, 0x1f, RZ ;  /* 0x0000001f02007819 */ /* 0x000fce00000006ff */
.L_x_124:
[----:B--2---:R2:W3:Y:S02]  /*6020*/  SYNCS.PHASECHK.TRANS64.TRYWAIT P0, [R3+URZ], R0 ;  /* 0x00000000030075a7 */ /* 0x0044e4000800017f */
[----:B---3--:R-:W-:Y:S05]  /*6030*/  @!P0 NANOSLEEP.SYNCS 0x989680 ;  /* 0x009896800000895d */ /* 0x008fea0003900000 */
[----:B------:R-:W3:Y:S02]  /*6040*/  @!P0 SYNCS.PHASECHK.TRANS64 P0, [R3+URZ], R0 ;  /* 0x00000000030085a7 */ /* 0x000ee4000800007f */
[----:B---3--:R-:W-:Y:S05]  /*6050*/  @!P0 BRA `(.L_x_124) ;  /* 0xfffffffc00f08947 */ /* 0x008fea000383ffff */
.L_x_114:
[----:B------:R-:W-:Y:S05]  /*6060*/  BSYNC B0 ;  /* 0x0000000000007941 */ /* 0x000fea0003800000 */
.L_x_113:
[----:B------:R-:W-:Y:S05]  /*6070*/  EXIT ;  /* 0x000000000000794d */ /* 0x000fea0003800000 */
.L_x_18:
[----:B---3--:R3:W4:Y:S02]  /*6080*/  SYNCS.PHASECHK.TRANS64.TRYWAIT P1, [R3+URZ], R0 ;  /* 0x00000000030075a7 */ /* 0x008724000802017f */
[----:B----4-:R-:W-:Y:S05]  /*6090*/  @!P1 NANOSLEEP.SYNCS 0x989680 ;  /* 0x009896800000995d */ /* 0x010fea0003900000 */
[----:B------:R-:W4:Y:S02]  /*60a0*/  @!P1 SYNCS.PHASECHK.TRANS64 P1, [R3+URZ], R0 ;  /* 0x00000000030095a7 */ /* 0x000f24000802007f */
[----:B----4-:R-:W-:Y:S05]  /*60b0*/  @!P1 BRA `(.L_x_18) ;  /* 0xfffffffc00f09947 */ /* 0x010fea000383ffff */
[----:B------:R-:W-:Y:S05]  /*60c0*/  BRA `(.L_x_17) ;  /* 0xffffffb000847947 */ /* 0x000fea000383ffff */
.L_x_23:
[----:B-1----:R-:W-:-:S04]  /*60d0*/  IMAD.U32 R4, RZ, RZ, UR7 ;  /* 0x00000007ff047e24 */ /* 0x002fc8000f8e00ff */
[----:B------:R1:W2:Y:S03]  /*60e0*/  SYNCS.PHASECHK.TRANS64.TRYWAIT P1, [R4+URZ], R3 ;  /* 0x00000003040075a7 */ /* 0x0002a6000802017f */
[----:B--2---:R-:W-:Y:S05]  /*60f0*/  @!P1 NANOSLEEP.SYNCS 0x989680 ;  /* 0x009896800000995d */ /* 0x004fea0003900000 */
[----:B------:R-:W2:Y:S02]  /*6100*/  @!P1 SYNCS.PHASECHK.TRANS64 P1, [R4+URZ], R3 ;  /* 0x00000003040095a7 */ /* 0x000ea4000802007f */
[----:B--2---:R-:W-:Y:S05]  /*6110*/  @!P1 BRA `(.L_x_23) ;  /* 0xfffffffc00ec9947 */ /* 0x004fea000383ffff */
[----:B------:R-:W-:Y:S05]  /*6120*/  BRA `(.L_x_22) ;  /* 0xffffffb400607947 */ /* 0x000fea000383ffff */
.L_x_100:
[----:B------:R-:W-:Y:S01]  /*6130*/  BSSY B1, `(.L_x_125) ;  /* 0x0000006000017945 */ /* 0x000fe20003800000 */
[----:B------:R-:W-:-:S07]  /*6140*/  IMAD.MOV.U32 R15, RZ, RZ, -0x1 ;  /* 0xffffffffff0f7424 */ /* 0x000fce00078e00ff */
[----:B------:R-:W-:Y:S05]  /*6150*/  WARPSYNC.COLLECTIVE R15, `(.L_x_126) ;  /* 0x000000000f0c7348 */ /* 0x000fea0003c00000 */
[----:B------:R-:W-:Y:S02]  /*6160*/  ELECT P6, UR62, PT ;  /* 0x00000000003e782f */ /* 0x000fe400038c0000 */
[----:B------:R-:W-:Y:S01]  /*6170*/  MOV R14, UR62 ;  /* 0x0000003e000e7c02 */ /* 0x000fe20008000f00 */
[----:B------:R-:W-:Y:S10]  /*6180*/  ENDCOLLECTIVE ;  /* 0x000000000000791b */ /* 0x000ff40003800000 */
.L_x_126:
[----:B------:R-:W-:Y:S05]  /*6190*/  BSYNC B1 ;  /* 0x0000000000017941 */ /* 0x000fea0003800000 */
.L_x_125:
[----:B------:R-:W-:Y:S05]  /*61a0*/  BRA `(.L_x_127) ;  /* 0xffffffec00747947 */ /* 0x000fea000383ffff */
.L_x_103:
[----:B0-----:R0:W1:Y:S02]  /*61b0*/  SYNCS.PHASECHK.TRANS64.TRYWAIT P1, [R14+URZ+0x48], R7 ;  /* 0x000048070e0075a7 */ /* 0x001064000802017f */
[----:B-1----:R-:W-:Y:S05]  /*61c0*/  @!P1 NANOSLEEP.SYNCS 0x989680 ;  /* 0x009896800000995d */ /* 0x002fea0003900000 */
[----:B------:R-:W1:Y:S02]  /*61d0*/  @!P1 SYNCS.PHASECHK.TRANS64 P1, [R14+URZ+0x48], R7 ;  /* 0x000048070e0095a7 */ /* 0x000e64000802007f */
[----:B-1----:R-:W-:Y:S05]  /*61e0*/  @!P1 BRA `(.L_x_103) ;  /* 0xfffffffc00f09947 */ /* 0x002fea000383ffff */
[----:B------:R-:W-:Y:S05]  /*61f0*/  BRA `(.L_x_128) ;  /* 0xffffffec00b07947 */ /* 0x000fea000383ffff */
.L_x_112:
[----:B------:R-:W-:Y:S01]  /*6200*/  BSSY B0, `(.L_x_129) ;  /* 0x0000006000007945 */ /* 0x000fe20003800000 */
[----:B------:R-:W-:-:S07]  /*6210*/  IMAD.MOV.U32 R15, RZ, RZ, -0x1 ;  /* 0xffffffffff0f7424 */ /* 0x000fce00078e00ff */
[----:B------:R-:W-:Y:S05]  /*6220*/  WARPSYNC.COLLECTIVE R15, `(.L_x_130) ;  /* 0x000000000f0c7348 */ /* 0x000fea0003c00000 */
[----:B------:R-:W-:Y:S02]  /*6230*/  ELECT P6, UR62, PT ;  /* 0x00000000003e782f */ /* 0x000fe400038c0000 */
[----:B------:R-:W-:Y:S01]  /*6240*/  MOV R14, UR62 ;  /* 0x0000003e000e7c02 */ /* 0x000fe20008000f00 */
[----:B------:R-:W-:Y:S10]  /*6250*/  ENDCOLLECTIVE ;  /* 0x000000000000791b */ /* 0x000ff40003800000 */
.L_x_130:
[----:B------:R-:W-:Y:S05]  /*6260*/  BSYNC B0 ;  /* 0x0000000000007941 */ /* 0x000fea0003800000 */
.L_x_129:
[----:B------:R-:W-:Y:S05]  /*6270*/  BRA `(.L_x_131) ;  /* 0xfffffff800187947 */ /* 0x000fea000383ffff */
.L_x_116:
[----:B0-----:R0:W1:Y:S02]  /*6280*/  SYNCS.PHASECHK.TRANS64.TRYWAIT P0, [R7+URZ], R2 ;  /* 0x00000002070075a7 */ /* 0x001064000800017f */
[----:B-1----:R-:W-:Y:S05]  /*6290*/  @!P0 NANOSLEEP.SYNCS 0x989680 ;  /* 0x009896800000895d */ /* 0x002fea0003900000 */
[----:B------:R-:W1:Y:S02]  /*62a0*/  @!P0 SYNCS.PHASECHK.TRANS64 P0, [R7+URZ], R2 ;  /* 0x00000002070085a7 */ /* 0x000e64000800007f */
[----:B-1----:R-:W-:Y:S05]  /*62b0*/  @!P0 BRA `(.L_x_116) ;  /* 0xfffffffc00f08947 */ /* 0x002fea000383ffff */
[----:B------:R-:W-:Y:S05]  /*62c0*/  BRA `(.L_x_132) ;  /* 0xfffffff800587947 */ /* 0x000fea000383ffff */
.L_x_117:
[----:B0-----:R0:W1:Y:S02]  /*62d0*/  SYNCS.PHASECHK.TRANS64.TRYWAIT P0, [R9+URZ], R4 ;  /* 0x00000004090075a7 */ /* 0x001064000800017f */
[----:B-1----:R-:W-:Y:S05]  /*62e0*/  @!P0 NANOSLEEP.SYNCS 0x989680 ;  /* 0x009896800000895d */ /* 0x002fea0003900000 */
[----:B------:R-:W1:Y:S02]  /*62f0*/  @!P0 SYNCS.PHASECHK.TRANS64 P0, [R9+URZ], R4 ;  /* 0x00000004090085a7 */ /* 0x000e64000800007f */
[----:B-1----:R-:W-:Y:S05]  /*6300*/  @!P0 BRA `(.L_x_117) ;  /* 0xfffffffc00f08947 */ /* 0x002fea000383ffff */
[----:B------:R-:W-:Y:S05]  /*6310*/  BRA `(.L_x_133) ;  /* 0xfffffff800687947 */ /* 0x000fea000383ffff */
.L_x_118:
[----:B0-----:R0:W1:Y:S02]  /*6320*/  SYNCS.PHASECHK.TRANS64.TRYWAIT P0, [R6+URZ], R5 ;  /* 0x00000005060075a7 */ /* 0x001064000800017f */
[----:B-1----:R-:W-:Y:S05]  /*6330*/  @!P0 NANOSLEEP.SYNCS 0x989680 ;  /* 0x009896800000895d */ /* 0x002fea0003900000 */
[----:B------:R-:W1:Y:S02]  /*6340*/  @!P0 SYNCS.PHASECHK.TRANS64 P0, [R6+URZ], R5 ;  /* 0x00000005060085a7 */ /* 0x000e64000800007f */
[----:B-1----:R-:W-:Y:S05]  /*6350*/  @!P0 BRA `(.L_x_118) ;  /* 0xfffffffc00f08947 */ /* 0x002fea000383ffff */
[----:B------:R-:W-:Y:S05]  /*6360*/  BRA `(.L_x_134) ;  /* 0xfffffff800787947 */ /* 0x000fea000383ffff */
.L_x_119:
[----:B0-----:R0:W1:Y:S02]  /*6370*/  SYNCS.PHASECHK.TRANS64.TRYWAIT P0, [R9+URZ], R4 ;  /* 0x00000004090075a7 */ /* 0x001064000800017f */
[----:B-1----:R-:W-:Y:S05]  /*6380*/  @!P0 NANOSLEEP.SYNCS 0x989680 ;  /* 0x009896800000895d */ /* 0x002fea0003900000 */
[----:B------:R-:W1:Y:S02]  /*6390*/  @!P0 SYNCS.PHASECHK.TRANS64 P0, [R9+URZ], R4 ;  /* 0x00000004090085a7 */ /* 0x000e64000800007f */
[----:B-1----:R-:W-:Y:S05]  /*63a0*/  @!P0 BRA `(.L_x_119) ;  /* 0xfffffffc00f08947 */ /* 0x002fea000383ffff */
[----:B------:R-:W-:Y:S05]  /*63b0*/  BRA `(.L_x_135) ;  /* 0xfffffff800887947 */ /* 0x000fea000383ffff */
.L_x_120:
[----:B0-----:R0:W1:Y:S02]  /*63c0*/  SYNCS.PHASECHK.TRANS64.TRYWAIT P0, [R6+URZ], R5 ;  /* 0x00000005060075a7 */ /* 0x001064000800017f */
[----:B-1----:R-:W-:Y:S05]  /*63d0*/  @!P0 NANOSLEEP.SYNCS 0x989680 ;  /* 0x009896800000895d */ /* 0x002fea0003900000 */
[----:B------:R-:W1:Y:S02]  /*63e0*/  @!P0 SYNCS.PHASECHK.TRANS64 P0, [R6+URZ], R5 ;  /* 0x00000005060085a7 */ /* 0x000e64000800007f */
[----:B-1----:R-:W-:Y:S05]  /*63f0*/  @!P0 BRA `(.L_x_120) ;  /* 0xfffffffc00f08947 */ /* 0x002fea000383ffff */
[----:B------:R-:W-:Y:S05]  /*6400*/  BRA `(.L_x_136) ;  /* 0xfffffff800987947 */ /* 0x000fea000383ffff */
.L_x_121:
[----:B0-----:R0:W1:Y:S02]  /*6410*/  SYNCS.PHASECHK.TRANS64.TRYWAIT P0, [R9+URZ], R4 ;  /* 0x00000004090075a7 */ /* 0x001064000800017f */
[----:B-1----:R-:W-:Y:S05]  /*6420*/  @!P0 NANOSLEEP.SYNCS 0x989680 ;  /* 0x009896800000895d */ /* 0x002fea0003900000 */
[----:B------:R-:W1:Y:S02]  /*6430*/  @!P0 SYNCS.PHASECHK.TRANS64 P0, [R9+URZ], R4 ;  /* 0x00000004090085a7 */ /* 0x000e64000800007f */
[----:B-1----:R-:W-:Y:S05]  /*6440*/  @!P0 BRA `(.L_x_121) ;  /* 0xfffffffc00f08947 */ /* 0x002fea000383ffff */
[----:B------:R-:W-:Y:S05]  /*6450*/  BRA `(.L_x_137) ;  /* 0xfffffff800a87947 */ /* 0x000fea000383ffff */
.L_x_122:
[----:B0-----:R0:W1:Y:S02]  /*6460*/  SYNCS.PHASECHK.TRANS64.TRYWAIT P0, [R6+URZ], R5 ;  /* 0x00000005060075a7 */ /* 0x001064000800017f */
[----:B-1----:R-:W-:Y:S05]  /*6470*/  @!P0 NANOSLEEP.SYNCS 0x989680 ;  /* 0x009896800000895d */ /* 0x002fea0003900000 */
[----:B------:R-:W1:Y:S02]  /*6480*/  @!P0 SYNCS.PHASECHK.TRANS64 P0, [R6+URZ], R5 ;  /* 0x00000005060085a7 */ /* 0x000e64000800007f */
[----:B-1----:R-:W-:Y:S05]  /*6490*/  @!P0 BRA `(.L_x_122) ;  /* 0xfffffffc00f08947 */ /* 0x002fea000383ffff */
[----:B------:R-:W-:Y:S05]  /*64a0*/  BRA `(.L_x_138) ;  /* 0xfffffff800b87947 */ /* 0x000fea000383ffff */
.L_x_123:
[----:B-1----:R1:W2:Y:S02]  /*64b0*/  SYNCS.PHASECHK.TRANS64.TRYWAIT P0, [R9+URZ], R4 ;  /* 0x00000004090075a7 */ /* 0x0022a4000800017f */
[----:B--2---:R-:W-:Y:S05]  /*64c0*/  @!P0 NANOSLEEP.SYNCS 0x989680 ;  /* 0x009896800000895d */ /* 0x004fea0003900000 */
[----:B------:R-:W2:Y:S02]  /*64d0*/  @!P0 SYNCS.PHASECHK.TRANS64 P0, [R9+URZ], R4 ;  /* 0x00000004090085a7 */ /* 0x000ea4000800007f */
[----:B--2---:R-:W-:Y:S05]  /*64e0*/  @!P0 BRA `(.L_x_123) ;  /* 0xfffffffc00f08947 */ /* 0x004fea000383ffff */
[----:B------:R-:W-:Y:S05]  /*64f0*/  BRA `(.L_x_139) ;  /* 0xfffffff800c07947 */ /* 0x000fea000383ffff */
.L_x_140:
[----:B------:R-:W-:-:S00]  /*6500*/  BRA `(.L_x_140) ;  /* 0xfffffffc00fc7947 */ /* 0x000fc0000383ffff */
[----:B------:R-:W-:-:S00]  /*6510*/  NOP ;  /* 0x0000000000007918 */ /* 0x000fc00000000000 */
        /* <DEDUP_REMOVED lines=14> */
.L_x_141:


//--------------------- .nv.global.init           --------------------------
	.section	.nv.global.init,"aw",@progbits
.nv.global.init:
	.type		$str$22,@object
	.size		$str$22,($str$23 - $str$22)
$str$22:
        /*0000*/ 	.byte	0x6b, 0x5f, 0x74, 0x69, 0x6c, 0x65, 0x5f, 0x63, 0x6f, 0x75, 0x6e, 0x74, 0x20, 0x3e, 0x3d, 0x20
        /*0010*/ 	.byte	0x31, 0x00
	.type		$str$23,@object
	.size		$str$23,(__unnamed_1 - $str$23)
$str$23:
        /*0012*/ 	.byte	0x2f, 0x74, 0x6d, 0x70, 0x2f, 0x63, 0x75, 0x74, 0x6c, 0x61, 0x73, 0x73, 0x5f, 0x73, 0x77, 0x65
        /*0022*/ 	.byte	0x65, 0x70, 0x5f, 0x73, 0x72, 0x63, 0x2f, 0x69, 0x6e, 0x63, 0x6c, 0x75, 0x64, 0x65, 0x2f, 0x63
        /*0032*/ 	.byte	0x75, 0x74, 0x6c, 0x61, 0x73, 0x73, 0x2f, 0x67, 0x65, 0x6d, 0x6d, 0x2f, 0x63, 0x6f, 0x6c, 0x6c
        /*0042*/ 	.byte	0x65, 0x63, 0x74, 0x69, 0x76, 0x65, 0x2f, 0x73, 0x6d, 0x39, 0x30, 0x5f, 0x6d, 0x6d, 0x61, 0x5f
        /*0052*/ 	.byte	0x74, 0x6d, 0x61, 0x5f, 0x67, 0x6d, 0x6d, 0x61, 0x5f, 0x73, 0x73, 0x5f, 0x77, 0x61, 0x72, 0x70
        /*0062*/ 	.byte	0x73, 0x70, 0x65, 0x63, 0x69, 0x61, 0x6c, 0x69, 0x7a, 0x65, 0x64, 0x2e, 0x68, 0x70, 0x70, 0x00
	.type		__unnamed_1,@object
	.size		__unnamed_1,(.L_0 - __unnamed_1)
__unnamed_1:
        /*0072*/ 	.byte	0x76, 0x6f, 0x69, 0x64, 0x20, 0x63, 0x75, 0x74, 0x6c, 0x61, 0x73, 0x73, 0x3a, 0x3a, 0x67, 0x65
        /* <DEDUP_REMOVED lines=179> */
        /*0bb2*/ 	.byte	0x64, 0x65, 0x6e, 0x74, 0x69, 0x74, 0x79, 0x5d, 0x00
.L_0:


//--------------------- .nv.shared._ZN7cutlass13device_kernelINS_4gemm6kernel13GemmUniversalIN4cute5tupleIJiiiiEEENS1_10collective13CollectiveMmaINS1_34MainloopSm90TmaGmmaWarpSpecializedILi9ENS5_IJNS4_1CILi1EEESB_SB_EEENS1_35KernelTmaWarpSpecializedCooperativeEEENS5_IJNSA_ILi128EEENSA_ILi64EEESG_EEENS_6half_tENS5_IJSB_llEEESI_NS5_IJlSB_lEEENS4_8TiledMMAINS4_8MMA_AtomIJNS4_4SM904GMMA25MMA_64x64x16_F32F16F16_SSILNSO_5MajorE1ELSQ_0ELNSO_7ScaleInE1ELSR_1EEEEEENS4_6LayoutINS5_IJNSA_ILi2EEESB_SB_EEENS5_IJSB_NSA_ILi0EEESX_EEEEENS5_IJNS4_10UnderscoreES10_S10_EEEEENS4_13SM90_TMA_LOADENS4_14ComposedLayoutINS4_7SwizzleILi3ELi4ELi3EEENS4_18smem_ptr_flag_bitsILi16EEENSU_INS5_IJSG_NSA_ILi8EEEEEENS5_IJSB_SG_EEEEEEEvNS4_8identityES13_NS14_IS16_S18_NSU_INS5_IJS19_SG_EEENS5_IJSG_SB_EEEEEEEvS1E_EENS_8epilogue10collective6detail29Sm90TmaWarpSpecializedAdapterINS1L_15DefaultEpilogueISI_SK_SK_NS1K_6thread17LinearCombinationISI_Li1EffLNS1P_9ScaleType4KindE0ELNS_15FloatRoundStyleE2ESI_EENS1_15EpilogueDefaultEEEEEvvEEEEvNT_6ParamsE --------------------------
	.section	.nv.shared._ZN7cutlass13device_kernelINS_4gemm6kernel13GemmUniversalIN4cute5tupleIJiiiiEEENS1_10collective13CollectiveMmaINS1_34MainloopSm90TmaGmmaWarpSpecializedILi9ENS5_IJNS4_1CILi1EEESB_SB_EEENS1_35KernelTmaWarpSpecializedCooperativeEEENS5_IJNSA_ILi128EEENSA_ILi64EEESG_EEENS_6half_tENS5_IJSB_llEEESI_NS5_IJlSB_lEEENS4_8TiledMMAINS4_8MMA_AtomIJNS4_4SM904GMMA25MMA_64x64x16_F32F16F16_SSILNSO_5MajorE1ELSQ_0ELNSO_7ScaleInE1ELSR_1EEEEEENS4_6LayoutINS5_IJNSA_ILi2EEESB_SB_EEENS5_IJSB_NSA_ILi0EEESX_EEEEENS5_IJNS4_10UnderscoreES10_S10_EEEEENS4_13SM90_TMA_LOADENS4_14ComposedLayoutINS4_7SwizzleILi3ELi4ELi3EEENS4_18smem_ptr_flag_bitsILi16EEENSU_INS5_IJSG_NSA_ILi8EEEEEENS5_IJSB_SG_EEEEEEEvNS4_8identityES13_NS14_IS16_S18_NSU_INS5_IJS19_SG_EEENS5_IJSG_SB_EEEEEEEvS1E_EENS_8epilogue10collective6detail29Sm90TmaWarpSpecializedAdapterINS1L_15DefaultEpilogueISI_SK_SK_NS1K_6thread17LinearCombinationISI_Li1EffLNS1P_9ScaleType4KindE0ELNS_15FloatRoundStyleE2ESI_EENS1_15EpilogueDefaultEEEEEvvEEEEvNT_6ParamsE,"aw",@nobits
	.sectionflags	@""
	.align	16
	.zero		1024


//--------------------- .nv.shared.reserved.0     --------------------------
	.section	.nv.shared.reserved.0,"aw",@nobits
	.weak		__nv_reservedSMEM_offset_0_alias
	.size		__nv_reservedSMEM_offset_0_alias, 0, 0
	.other		__nv_reservedSMEM_offset_0_alias,@"STO_CUDA_RESERVED_SHARED STV_DEFAULT"
__nv_reservedSMEM_offset_0_alias:
	.zero		0


//--------------------- .nv.global                --------------------------
	.section	.nv.global,"aw",@nobits
.nv.global:
	.type		_ZN40_INTERNAL_2f8b9e8a_4_k_cu_3fa6f207_207924cute1_E,@object
	.size		_ZN40_INTERNAL_2f8b9e8a_4_k_cu_3fa6f207_207924cute1_E,(_ZN40_INTERNAL_2f8b9e8a_4_k_cu_3fa6f207_207924cuda3std3__45__cpo6cbeginE - _ZN40_INTERNAL_2f8b9e8a_4_k_cu_3fa6f207_207924cute1_E)
_ZN40_INTERNAL_2f8b9e8a_4_k_cu_3fa6f207_207924cute1_E:
	.zero		1
	.type		_ZN40_INTERNAL_2f8b9e8a_4_k_cu_3fa6f207_207924cuda3std3__45__cpo6cbeginE,@object
	.size		_ZN40_INTERNAL_2f8b9e8a_4_k_cu_3fa6f207_207924cuda3std3__45__cpo6cbeginE,(_ZN40_INTERNAL_2f8b9e8a_4_k_cu_3fa6f207_207924cuda3std3__48in_placeE - _ZN40_INTERNAL_2f8b9e8a_4_k_cu_3fa6f207_207924cuda3std3__45__cpo6cbeginE)
_ZN40_INTERNAL_2f8b9e8a_4_k_cu_3fa6f207_207924cuda3std3__45__cpo6cbeginE:
	.zero		1
	.type		_ZN40_INTERNAL_2f8b9e8a_4_k_cu_3fa6f207_207924cuda3std3__48in_placeE,@object
	.size		_ZN40_INTERNAL_2f8b9e8a_4_k_cu_3fa6f207_207924cuda3std3__48in_placeE,(_ZN40_INTERNAL_2f8b9e8a_4_k_cu_3fa6f207_207924cuda3std6ranges3__45__cpo9iter_moveE - _ZN40_INTERNAL_2f8b9e8a_4_k_cu_3fa6f207_207924cuda3std3__48in_placeE)
_ZN40_INTERNAL_2f8b9e8a_4_k_cu_3fa6f207_207924cuda3std3__48in_placeE:
	.zero		1
	.type		_ZN40_INTERNAL_2f8b9e8a_4_k_cu_3fa6f207_207924cuda3std6ranges3__45__cpo9iter_moveE,@object
	.size		_ZN40_INTERNAL_2f8b9e8a_4_k_cu_3fa6f207_207924cuda3std6ranges3__45__cpo9iter_moveE,(_ZN40_INTERNAL_2f8b9e8a_4_k_cu_3fa6f207_207924cuda3std3__45__cpo5beginE - _ZN40_INTERNAL_2f8b9e8a_4_k_cu_3fa6f207_207924cuda3std6ranges3__45__cpo9iter_moveE)
_ZN40_INTERNAL_2f8b9e8a_4_k_cu_3fa6f207_207924cuda3std6ranges3__45__cpo9iter_moveE:
	.zero		1
	.type		_ZN40_INTERNAL_2f8b9e8a_4_k_cu_3fa6f207_207924cuda3std3__45__cpo5beginE,@object
	.size		_ZN40_INTERNAL_2f8b9e8a_4_k_cu_3fa6f207_207924cuda3std3__45__cpo5beginE,(_ZN40_INTERNAL_2f8b9e8a_4_k_cu_3fa6f207_207924cuda3std3__442_GLOBAL__N__2f8b9e8a_4_k_cu_3fa6f207_207926ignoreE - _ZN40_INTERNAL_2f8b9e8a_4_k_cu_3fa6f207_207924cuda3std3__45__cpo5beginE)
_ZN40_INTERNAL_2f8b9e8a_4_k_cu_3fa6f207_207924cuda3std3__45__cpo5beginE:
	.zero		1
	.type		_ZN40_INTERNAL_2f8b9e8a_4_k_cu_3fa6f207_207924cuda3std3__442_GLOBAL__N__2f8b9e8a_4_k_cu_3fa6f207_207926ignoreE,@object
	.size		_ZN40_INTERNAL_2f8b9e8a_4_k_cu_3fa6f207_207924cuda3std3__442_GLOBAL__N__2f8b9e8a_4_k_cu_3fa6f207_207926ignoreE,(_ZN40_INTERNAL_2f8b9e8a_4_k_cu_3fa6f207_207924cute7productE - _ZN40_INTERNAL_2f8b9e8a_4_k_cu_3fa6f207_207924cuda3std3__442_GLOBAL__N__2f8b9e8a_4_k_cu_3fa6f207_207926ignoreE)
_ZN40_INTERNAL_2f8b9e8a_4_k_cu_3fa6f207_207924cuda3std3__442_GLOBAL__N__2f8b9e8a_4_k_cu_3fa6f207_207926ignoreE:
	.zero		1
	.type		_ZN40_INTERNAL_2f8b9e8a_4_k_cu_3fa6f207_207924cute7productE,@object
	.size		_ZN40_INTERNAL_2f8b9e8a_4_k_cu_3fa6f207_207924cute7productE,(_ZN40_INTERNAL_2f8b9e8a_4_k_cu_3fa6f207_207924cuda3std3__45__cpo3endE - _ZN40_INTERNAL_2f8b9e8a_4_k_cu_3fa6f207_207924cute7productE)
_ZN40_INTERNAL_2f8b9e8a_4_k_cu_3fa6f207_207924cute7productE:
	.zero		1
	.type		_ZN40_INTERNAL_2f8b9e8a_4_k_cu_3fa6f207_207924cuda3std3__45__cpo3endE,@object
	.size		_ZN40_INTERNAL_2f8b9e8a_4_k_cu_3fa6f207_207924cuda3std3__45__cpo3endE,(_ZN40_INTERNAL_2f8b9e8a_4_k_cu_3fa6f207_207924cuda3std3__419piecewise_constructE - _ZN40_INTERNAL_2f8b9e8a_4_k_cu_3fa6f207_207924cuda3std3__45__cpo3endE)
_ZN40_INTERNAL_2f8b9e8a_4_k_cu_3fa6f207_207924cuda3std3__45__cpo3endE:
	.zero		1
	.type		_ZN40_INTERNAL_2f8b9e8a_4_k_cu_3fa6f207_207924cuda3std3__419piecewise_constructE,@object
	.size		_ZN40_INTERNAL_2f8b9e8a_4_k_cu_3fa6f207_207924cuda3std3__419piecewise_constructE,(_ZN40_INTERNAL_2f8b9e8a_4_k_cu_3fa6f207_207924cuda3std3__45__cpo4cendE - _ZN40_INTERNAL_2f8b9e8a_4_k_cu_3fa6f207_207924cuda3std3__419piecewise_constructE)
_ZN40_INTERNAL_2f8b9e8a_4_k_cu_3fa6f207_207924cuda3std3__419piecewise_constructE:
	.zero		1
	.type		_ZN40_INTERNAL_2f8b9e8a_4_k_cu_3fa6f207_207924cuda3std3__45__cpo4cendE,@object
	.size		_ZN40_INTERNAL_2f8b9e8a_4_k_cu_3fa6f207_207924cuda3std3__45__cpo4cendE,(_ZN40_INTERNAL_2f8b9e8a_4_k_cu_3fa6f207_207924cuda3std6ranges3__45__cpo4swapE - _ZN40_INTERNAL_2f8b9e8a_4_k_cu_3fa6f207_207924cuda3std3__45__cpo4cendE)
_ZN40_INTERNAL_2f8b9e8a_4_k_cu_3fa6f207_207924cuda3std3__45__cpo4cendE:
	.zero		1
	.type		_ZN40_INTERNAL_2f8b9e8a_4_k_cu_3fa6f207_207924cuda3std6ranges3__45__cpo4swapE,@object
	.size		_ZN40_INTERNAL_2f8b9e8a_4_k_cu_3fa6f207_207924cuda3std6ranges3__45__cpo4swapE,(.L_8 - _ZN40_INTERNAL_2f8b9e8a_4_k_cu_3fa6f207_207924cuda3std6ranges3__45__cpo4swapE)
_ZN40_INTERNAL_2f8b9e8a_4_k_cu_3fa6f207_207924cuda3std6ranges3__45__cpo4swapE:
	.zero		1
.L_8:


//--------------------- .nv.constant0._ZN7cutlass13device_kernelINS_4gemm6kernel13GemmUniversalIN4cute5tupleIJiiiiEEENS1_10collective13CollectiveMmaINS1_34MainloopSm90TmaGmmaWarpSpecializedILi9ENS5_IJNS4_1CILi1EEESB_SB_EEENS1_35KernelTmaWarpSpecializedCooperativeEEENS5_IJNSA_ILi128EEENSA_ILi64EEESG_EEENS_6half_tENS5_IJSB_llEEESI_NS5_IJlSB_lEEENS4_8TiledMMAINS4_8MMA_AtomIJNS4_4SM904GMMA25MMA_64x64x16_F32F16F16_SSILNSO_5MajorE1ELSQ_0ELNSO_7ScaleInE1ELSR_1EEEEEENS4_6LayoutINS5_IJNSA_ILi2EEESB_SB_EEENS5_IJSB_NSA_ILi0EEESX_EEEEENS5_IJNS4_10UnderscoreES10_S10_EEEEENS4_13SM90_TMA_LOADENS4_14ComposedLayoutINS4_7SwizzleILi3ELi4ELi3EEENS4_18smem_ptr_flag_bitsILi16EEENSU_INS5_IJSG_NSA_ILi8EEEEEENS5_IJSB_SG_EEEEEEEvNS4_8identityES13_NS14_IS16_S18_NSU_INS5_IJS19_SG_EEENS5_IJSG_SB_EEEEEEEvS1E_EENS_8epilogue10collective6detail29Sm90TmaWarpSpecializedAdapterINS1L_15DefaultEpilogueISI_SK_SK_NS1K_6thread17LinearCombinationISI_Li1EffLNS1P_9ScaleType4KindE0ELNS_15FloatRoundStyleE2ESI_EENS1_15EpilogueDefaultEEEEEvvEEEEvNT_6ParamsE --------------------------
	.section	.nv.constant0._ZN7cutlass13device_kernelINS_4gemm6kernel13GemmUniversalIN4cute5tupleIJiiiiEEENS1_10collective13CollectiveMmaINS1_34MainloopSm90TmaGmmaWarpSpecializedILi9ENS5_IJNS4_1CILi1EEESB_SB_EEENS1_35KernelTmaWarpSpecializedCooperativeEEENS5_IJNSA_ILi128EEENSA_ILi64EEESG_EEENS_6half_tENS5_IJSB_llEEESI_NS5_IJlSB_lEEENS4_8TiledMMAINS4_8MMA_AtomIJNS4_4SM904GMMA25MMA_64x64x16_F32F16F16_SSILNSO_5MajorE1ELSQ_0ELNSO_7ScaleInE1ELSR_1EEEEEENS4_6LayoutINS5_IJNSA_ILi2EEESB_SB_EEENS5_IJSB_NSA_ILi0EEESX_EEEEENS5_IJNS4_10UnderscoreES10_S10_EEEEENS4_13SM90_TMA_LOADENS4_14ComposedLayoutINS4_7SwizzleILi3ELi4ELi3EEENS4_18smem_ptr_flag_bitsILi16EEENSU_INS5_IJSG_NSA_ILi8EEEEEENS5_IJSB_SG_EEEEEEEvNS4_8identityES13_NS14_IS16_S18_NSU_INS5_IJS19_SG_EEENS5_IJSG_SB_EEEEEEEvS1E_EENS_8epilogue10collective6detail29Sm90TmaWarpSpecializedAdapterINS1L_15DefaultEpilogueISI_SK_SK_NS1K_6thread17LinearCombinationISI_Li1EffLNS1P_9ScaleType4KindE0ELNS_15FloatRoundStyleE2ESI_EENS1_15EpilogueDefaultEEEEEvvEEEEvNT_6ParamsE,"a",@progbits
	.sectionflags	@""
	.align	4
.nv.constant0._ZN7cutlass13device_kernelINS_4gemm6kernel13GemmUniversalIN4cute5tupleIJiiiiEEENS1_10collective13CollectiveMmaINS1_34MainloopSm90TmaGmmaWarpSpecializedILi9ENS5_IJNS4_1CILi1EEESB_SB_EEENS1_35KernelTmaWarpSpecializedCooperativeEEENS5_IJNSA_ILi128EEENSA_ILi64EEESG_EEENS_6half_tENS5_IJSB_llEEESI_NS5_IJlSB_lEEENS4_8TiledMMAINS4_8MMA_AtomIJNS4_4SM904GMMA25MMA_64x64x16_F32F16F16_SSILNSO_5MajorE1ELSQ_0ELNSO_7ScaleInE1ELSR_1EEEEEENS4_6LayoutINS5_IJNSA_ILi2EEESB_SB_EEENS5_IJSB_NSA_ILi0EEESX_EEEEENS5_IJNS4_10UnderscoreES10_S10_EEEEENS4_13SM90_TMA_LOADENS4_14ComposedLayoutINS4_7SwizzleILi3ELi4ELi3EEENS4_18smem_ptr_flag_bitsILi16EEENSU_INS5_IJSG_NSA_ILi8EEEEEENS5_IJSB_SG_EEEEEEEvNS4_8identityES13_NS14_IS16_S18_NSU_INS5_IJS19_SG_EEENS5_IJSG_SB_EEEEEEEvS1E_EENS_8epilogue10collective6detail29Sm90TmaWarpSpecializedAdapterINS1L_15DefaultEpilogueISI_SK_SK_NS1K_6thread17LinearCombinationISI_Li1EffLNS1P_9ScaleType4KindE0ELNS_15FloatRoundStyleE2ESI_EENS1_15EpilogueDefaultEEEEEvvEEEEvNT_6ParamsE:
	.zero		1664


//--------------------- SYMBOLS --------------------------

	.type		.nv.reservedSmem.offset0,@object
	.size		.nv.reservedSmem.offset0,0x4
	.type		__assertfail,@function
